//
// Generated by NVIDIA NVVM Compiler
//
// Compiler Build ID: CL-36424714
// Cuda compilation tools, release 13.0, V13.0.88
// Based on NVVM 20.0.0
//

.version 9.0
.target sm_100
.address_size 64

	// .globl	_Z7softmaxPKfPfiiiPmi
.extern .shared .align 16 .b8 smem[];

.visible .entry _Z7softmaxPKfPfiiiPmi(
	.param .u64 .ptr .align 1 _Z7softmaxPKfPfiiiPmi_param_0,
	.param .u64 .ptr .align 1 _Z7softmaxPKfPfiiiPmi_param_1,
	.param .u32 _Z7softmaxPKfPfiiiPmi_param_2,
	.param .u32 _Z7softmaxPKfPfiiiPmi_param_3,
	.param .u32 _Z7softmaxPKfPfiiiPmi_param_4,
	.param .u64 .ptr .align 1 _Z7softmaxPKfPfiiiPmi_param_5,
	.param .u32 _Z7softmaxPKfPfiiiPmi_param_6
)
{
	.local .align 4 .b8 	__local_depot0[40];
	.reg .b64 	%SP;
	.reg .b64 	%SPL;
	.reg .pred 	%p<84>;
	.reg .b32 	%r<597>;
	.reg .b32 	%f<135>;
	.reg .b64 	%rd<398>;

	mov.u64 	%SPL, __local_depot0;
	ld.param.u64 	%rd135, [_Z7softmaxPKfPfiiiPmi_param_0];
	ld.param.u64 	%rd136, [_Z7softmaxPKfPfiiiPmi_param_1];
	ld.param.u32 	%r147, [_Z7softmaxPKfPfiiiPmi_param_3];
	ld.param.u32 	%r148, [_Z7softmaxPKfPfiiiPmi_param_4];
	ld.param.u64 	%rd137, [_Z7softmaxPKfPfiiiPmi_param_5];
	ld.param.u32 	%r149, [_Z7softmaxPKfPfiiiPmi_param_6];
	cvta.to.global.u64 	%rd1, %rd137;
	cvta.to.global.u64 	%rd2, %rd136;
	cvta.to.global.u64 	%rd3, %rd135;
	add.u64 	%rd4, %SPL, 0;
	add.u64 	%rd5, %SPL, 20;
	mov.u32 	%r583, %tid.x;
	mov.b32 	%r150, 0;
	st.local.u32 	[%rd4], %r150;
	st.local.u32 	[%rd4+4], %r150;
	st.local.u32 	[%rd4+8], %r150;
	st.local.u32 	[%rd4+12], %r150;
	st.local.u32 	[%rd4+16], %r150;
	setp.lt.s32 	%p1, %r149, 1;
	@%p1 bra 	$L__BB0_96;
	mov.u32 	%r539, %ctaid.x;
	mul.wide.u32 	%rd140, %r148, 4;
	add.s64 	%rd6, %rd4, %rd140;
	and.b32  	%r3, %r149, 7;
	setp.lt.u32 	%p2, %r149, 8;
	mov.u32 	%r549, %r149;
	@%p2 bra 	$L__BB0_52;
	and.b32  	%r4, %r149, 2147483640;
	mov.b32 	%r540, 0;
	mov.u32 	%r549, %r149;
$L__BB0_3:
	.pragma "nounroll";
	add.s32 	%r8, %r549, -1;
	setp.ne.s32 	%p3, %r8, %r148;
	@%p3 bra 	$L__BB0_5;
	mov.b32 	%r157, 0;
	st.local.u32 	[%rd6], %r157;
	bra.uni 	$L__BB0_9;
$L__BB0_5:
	cvt.u64.u32 	%rd7, %r539;
	mul.wide.u32 	%rd141, %r8, 8;
	add.s64 	%rd142, %rd1, %rd141;
	ld.global.u64 	%rd8, [%rd142];
	and.b64  	%rd143, %rd8, -4294967296;
	setp.ne.s64 	%p4, %rd143, 0;
	@%p4 bra 	$L__BB0_7;
	cvt.u32.u64 	%r152, %rd8;
	cvt.u32.u64 	%r153, %rd7;
	div.u32 	%r154, %r153, %r152;
	mul.lo.s32 	%r155, %r154, %r152;
	sub.s32 	%r156, %r153, %r155;
	cvt.u64.u32 	%rd367, %r154;
	cvt.u64.u32 	%rd368, %r156;
	bra.uni 	$L__BB0_8;
$L__BB0_7:
	div.u64 	%rd367, %rd7, %rd8;
	mul.lo.s64 	%rd144, %rd367, %rd8;
	sub.s64 	%rd368, %rd7, %rd144;
$L__BB0_8:
	mul.wide.u32 	%rd145, %r8, 4;
	add.s64 	%rd146, %rd4, %rd145;
	st.local.u32 	[%rd146], %rd368;
	cvt.u32.u64 	%r539, %rd367;
$L__BB0_9:
	add.s32 	%r11, %r549, -2;
	setp.eq.s32 	%p5, %r11, %r148;
	@%p5 bra 	$L__BB0_14;
	cvt.u64.u32 	%rd15, %r539;
	mul.wide.u32 	%rd147, %r11, 8;
	add.s64 	%rd148, %rd1, %rd147;
	ld.global.u64 	%rd16, [%rd148];
	and.b64  	%rd149, %rd16, -4294967296;
	setp.ne.s64 	%p6, %rd149, 0;
	@%p6 bra 	$L__BB0_12;
	cvt.u32.u64 	%r158, %rd16;
	cvt.u32.u64 	%r159, %rd15;
	div.u32 	%r160, %r159, %r158;
	mul.lo.s32 	%r161, %r160, %r158;
	sub.s32 	%r162, %r159, %r161;
	cvt.u64.u32 	%rd369, %r160;
	cvt.u64.u32 	%rd370, %r162;
	bra.uni 	$L__BB0_13;
$L__BB0_12:
	div.u64 	%rd369, %rd15, %rd16;
	mul.lo.s64 	%rd150, %rd369, %rd16;
	sub.s64 	%rd370, %rd15, %rd150;
$L__BB0_13:
	mul.wide.u32 	%rd151, %r11, 4;
	add.s64 	%rd152, %rd4, %rd151;
	st.local.u32 	[%rd152], %rd370;
	cvt.u32.u64 	%r539, %rd369;
	bra.uni 	$L__BB0_15;
$L__BB0_14:
	mov.b32 	%r163, 0;
	st.local.u32 	[%rd6], %r163;
$L__BB0_15:
	add.s32 	%r14, %r549, -3;
	setp.eq.s32 	%p7, %r14, %r148;
	@%p7 bra 	$L__BB0_20;
	cvt.u64.u32 	%rd23, %r539;
	mul.wide.u32 	%rd153, %r14, 8;
	add.s64 	%rd154, %rd1, %rd153;
	ld.global.u64 	%rd24, [%rd154];
	and.b64  	%rd155, %rd24, -4294967296;
	setp.ne.s64 	%p8, %rd155, 0;
	@%p8 bra 	$L__BB0_18;
	cvt.u32.u64 	%r164, %rd24;
	cvt.u32.u64 	%r165, %rd23;
	div.u32 	%r166, %r165, %r164;
	mul.lo.s32 	%r167, %r166, %r164;
	sub.s32 	%r168, %r165, %r167;
	cvt.u64.u32 	%rd371, %r166;
	cvt.u64.u32 	%rd372, %r168;
	bra.uni 	$L__BB0_19;
$L__BB0_18:
	div.u64 	%rd371, %rd23, %rd24;
	mul.lo.s64 	%rd156, %rd371, %rd24;
	sub.s64 	%rd372, %rd23, %rd156;
$L__BB0_19:
	mul.wide.u32 	%rd157, %r14, 4;
	add.s64 	%rd158, %rd4, %rd157;
	st.local.u32 	[%rd158], %rd372;
	cvt.u32.u64 	%r539, %rd371;
	bra.uni 	$L__BB0_21;
$L__BB0_20:
	mov.b32 	%r169, 0;
	st.local.u32 	[%rd6], %r169;
$L__BB0_21:
	add.s32 	%r17, %r549, -4;
	setp.eq.s32 	%p9, %r17, %r148;
	@%p9 bra 	$L__BB0_26;
	cvt.u64.u32 	%rd31, %r539;
	mul.wide.u32 	%rd159, %r17, 8;
	add.s64 	%rd160, %rd1, %rd159;
	ld.global.u64 	%rd32, [%rd160];
	and.b64  	%rd161, %rd32, -4294967296;
	setp.ne.s64 	%p10, %rd161, 0;
	@%p10 bra 	$L__BB0_24;
	cvt.u32.u64 	%r170, %rd32;
	cvt.u32.u64 	%r171, %rd31;
	div.u32 	%r172, %r171, %r170;
	mul.lo.s32 	%r173, %r172, %r170;
	sub.s32 	%r174, %r171, %r173;
	cvt.u64.u32 	%rd373, %r172;
	cvt.u64.u32 	%rd374, %r174;
	bra.uni 	$L__BB0_25;
$L__BB0_24:
	div.u64 	%rd373, %rd31, %rd32;
	mul.lo.s64 	%rd162, %rd373, %rd32;
	sub.s64 	%rd374, %rd31, %rd162;
$L__BB0_25:
	mul.wide.u32 	%rd163, %r17, 4;
	add.s64 	%rd164, %rd4, %rd163;
	st.local.u32 	[%rd164], %rd374;
	cvt.u32.u64 	%r539, %rd373;
	bra.uni 	$L__BB0_27;
$L__BB0_26:
	mov.b32 	%r175, 0;
	st.local.u32 	[%rd6], %r175;
$L__BB0_27:
	add.s32 	%r20, %r549, -5;
	setp.eq.s32 	%p11, %r20, %r148;
	@%p11 bra 	$L__BB0_32;
	cvt.u64.u32 	%rd39, %r539;
	mul.wide.u32 	%rd165, %r20, 8;
	add.s64 	%rd166, %rd1, %rd165;
	ld.global.u64 	%rd40, [%rd166];
	and.b64  	%rd167, %rd40, -4294967296;
	setp.ne.s64 	%p12, %rd167, 0;
	@%p12 bra 	$L__BB0_30;
	cvt.u32.u64 	%r176, %rd40;
	cvt.u32.u64 	%r177, %rd39;
	div.u32 	%r178, %r177, %r176;
	mul.lo.s32 	%r179, %r178, %r176;
	sub.s32 	%r180, %r177, %r179;
	cvt.u64.u32 	%rd375, %r178;
	cvt.u64.u32 	%rd376, %r180;
	bra.uni 	$L__BB0_31;
$L__BB0_30:
	div.u64 	%rd375, %rd39, %rd40;
	mul.lo.s64 	%rd168, %rd375, %rd40;
	sub.s64 	%rd376, %rd39, %rd168;
$L__BB0_31:
	mul.wide.u32 	%rd169, %r20, 4;
	add.s64 	%rd170, %rd4, %rd169;
	st.local.u32 	[%rd170], %rd376;
	cvt.u32.u64 	%r539, %rd375;
	bra.uni 	$L__BB0_33;
$L__BB0_32:
	mov.b32 	%r181, 0;
	st.local.u32 	[%rd6], %r181;
$L__BB0_33:
	add.s32 	%r23, %r549, -6;
	setp.eq.s32 	%p13, %r23, %r148;
	@%p13 bra 	$L__BB0_38;
	cvt.u64.u32 	%rd47, %r539;
	mul.wide.u32 	%rd171, %r23, 8;
	add.s64 	%rd172, %rd1, %rd171;
	ld.global.u64 	%rd48, [%rd172];
	and.b64  	%rd173, %rd48, -4294967296;
	setp.ne.s64 	%p14, %rd173, 0;
	@%p14 bra 	$L__BB0_36;
	cvt.u32.u64 	%r182, %rd48;
	cvt.u32.u64 	%r183, %rd47;
	div.u32 	%r184, %r183, %r182;
	mul.lo.s32 	%r185, %r184, %r182;
	sub.s32 	%r186, %r183, %r185;
	cvt.u64.u32 	%rd377, %r184;
	cvt.u64.u32 	%rd378, %r186;
	bra.uni 	$L__BB0_37;
$L__BB0_36:
	div.u64 	%rd377, %rd47, %rd48;
	mul.lo.s64 	%rd174, %rd377, %rd48;
	sub.s64 	%rd378, %rd47, %rd174;
$L__BB0_37:
	mul.wide.u32 	%rd175, %r23, 4;
	add.s64 	%rd176, %rd4, %rd175;
	st.local.u32 	[%rd176], %rd378;
	cvt.u32.u64 	%r539, %rd377;
	bra.uni 	$L__BB0_39;
$L__BB0_38:
	mov.b32 	%r187, 0;
	st.local.u32 	[%rd6], %r187;
$L__BB0_39:
	add.s32 	%r26, %r549, -7;
	setp.eq.s32 	%p15, %r26, %r148;
	@%p15 bra 	$L__BB0_44;
	cvt.u64.u32 	%rd55, %r539;
	mul.wide.u32 	%rd177, %r26, 8;
	add.s64 	%rd178, %rd1, %rd177;
	ld.global.u64 	%rd56, [%rd178];
	and.b64  	%rd179, %rd56, -4294967296;
	setp.ne.s64 	%p16, %rd179, 0;
	@%p16 bra 	$L__BB0_42;
	cvt.u32.u64 	%r188, %rd56;
	cvt.u32.u64 	%r189, %rd55;
	div.u32 	%r190, %r189, %r188;
	mul.lo.s32 	%r191, %r190, %r188;
	sub.s32 	%r192, %r189, %r191;
	cvt.u64.u32 	%rd379, %r190;
	cvt.u64.u32 	%rd380, %r192;
	bra.uni 	$L__BB0_43;
$L__BB0_42:
	div.u64 	%rd379, %rd55, %rd56;
	mul.lo.s64 	%rd180, %rd379, %rd56;
	sub.s64 	%rd380, %rd55, %rd180;
$L__BB0_43:
	mul.wide.u32 	%rd181, %r26, 4;
	add.s64 	%rd182, %rd4, %rd181;
	st.local.u32 	[%rd182], %rd380;
	cvt.u32.u64 	%r539, %rd379;
	bra.uni 	$L__BB0_45;
$L__BB0_44:
	mov.b32 	%r193, 0;
	st.local.u32 	[%rd6], %r193;
$L__BB0_45:
	add.s32 	%r549, %r549, -8;
	setp.eq.s32 	%p17, %r549, %r148;
	@%p17 bra 	$L__BB0_50;
	cvt.u64.u32 	%rd63, %r539;
	mul.wide.u32 	%rd183, %r549, 8;
	add.s64 	%rd184, %rd1, %rd183;
	ld.global.u64 	%rd64, [%rd184];
	and.b64  	%rd185, %rd64, -4294967296;
	setp.ne.s64 	%p18, %rd185, 0;
	@%p18 bra 	$L__BB0_48;
	cvt.u32.u64 	%r194, %rd64;
	cvt.u32.u64 	%r195, %rd63;
	div.u32 	%r196, %r195, %r194;
	mul.lo.s32 	%r197, %r196, %r194;
	sub.s32 	%r198, %r195, %r197;
	cvt.u64.u32 	%rd381, %r196;
	cvt.u64.u32 	%rd382, %r198;
	bra.uni 	$L__BB0_49;
$L__BB0_48:
	div.u64 	%rd381, %rd63, %rd64;
	mul.lo.s64 	%rd186, %rd381, %rd64;
	sub.s64 	%rd382, %rd63, %rd186;
$L__BB0_49:
	mul.wide.u32 	%rd187, %r549, 4;
	add.s64 	%rd188, %rd4, %rd187;
	st.local.u32 	[%rd188], %rd382;
	cvt.u32.u64 	%r539, %rd381;
	bra.uni 	$L__BB0_51;
$L__BB0_50:
	mov.b32 	%r199, 0;
	st.local.u32 	[%rd6], %r199;
$L__BB0_51:
	add.s32 	%r540, %r540, 8;
	setp.ne.s32 	%p19, %r540, %r4;
	@%p19 bra 	$L__BB0_3;
$L__BB0_52:
	setp.eq.s32 	%p20, %r3, 0;
	@%p20 bra 	$L__BB0_96;
	and.b32  	%r35, %r149, 3;
	setp.lt.u32 	%p21, %r3, 4;
	@%p21 bra 	$L__BB0_76;
	add.s32 	%r36, %r549, -1;
	setp.eq.s32 	%p22, %r36, %r148;
	@%p22 bra 	$L__BB0_59;
	cvt.u64.u32 	%rd71, %r539;
	mul.wide.u32 	%rd189, %r36, 8;
	add.s64 	%rd190, %rd1, %rd189;
	ld.global.u64 	%rd72, [%rd190];
	and.b64  	%rd191, %rd72, -4294967296;
	setp.ne.s64 	%p23, %rd191, 0;
	@%p23 bra 	$L__BB0_57;
	cvt.u32.u64 	%r200, %rd72;
	cvt.u32.u64 	%r201, %rd71;
	div.u32 	%r202, %r201, %r200;
	mul.lo.s32 	%r203, %r202, %r200;
	sub.s32 	%r204, %r201, %r203;
	cvt.u64.u32 	%rd383, %r202;
	cvt.u64.u32 	%rd384, %r204;
	bra.uni 	$L__BB0_58;
$L__BB0_57:
	div.u64 	%rd383, %rd71, %rd72;
	mul.lo.s64 	%rd192, %rd383, %rd72;
	sub.s64 	%rd384, %rd71, %rd192;
$L__BB0_58:
	mul.wide.u32 	%rd193, %r36, 4;
	add.s64 	%rd194, %rd4, %rd193;
	st.local.u32 	[%rd194], %rd384;
	cvt.u32.u64 	%r539, %rd383;
	bra.uni 	$L__BB0_60;
$L__BB0_59:
	mov.b32 	%r205, 0;
	st.local.u32 	[%rd6], %r205;
$L__BB0_60:
	add.s32 	%r39, %r549, -2;
	setp.eq.s32 	%p24, %r39, %r148;
	@%p24 bra 	$L__BB0_65;
	cvt.u64.u32 	%rd79, %r539;
	mul.wide.u32 	%rd195, %r39, 8;
	add.s64 	%rd196, %rd1, %rd195;
	ld.global.u64 	%rd80, [%rd196];
	and.b64  	%rd197, %rd80, -4294967296;
	setp.ne.s64 	%p25, %rd197, 0;
	@%p25 bra 	$L__BB0_63;
	cvt.u32.u64 	%r206, %rd80;
	cvt.u32.u64 	%r207, %rd79;
	div.u32 	%r208, %r207, %r206;
	mul.lo.s32 	%r209, %r208, %r206;
	sub.s32 	%r210, %r207, %r209;
	cvt.u64.u32 	%rd385, %r208;
	cvt.u64.u32 	%rd386, %r210;
	bra.uni 	$L__BB0_64;
$L__BB0_63:
	div.u64 	%rd385, %rd79, %rd80;
	mul.lo.s64 	%rd198, %rd385, %rd80;
	sub.s64 	%rd386, %rd79, %rd198;
$L__BB0_64:
	mul.wide.u32 	%rd199, %r39, 4;
	add.s64 	%rd200, %rd4, %rd199;
	st.local.u32 	[%rd200], %rd386;
	cvt.u32.u64 	%r539, %rd385;
$L__BB0_65:
	add.s32 	%r42, %r549, -3;
	setp.eq.s32 	%p26, %r42, %r148;
	@%p26 bra 	$L__BB0_70;
	cvt.u64.u32 	%rd87, %r539;
	mul.wide.u32 	%rd201, %r42, 8;
	add.s64 	%rd202, %rd1, %rd201;
	ld.global.u64 	%rd88, [%rd202];
	and.b64  	%rd203, %rd88, -4294967296;
	setp.ne.s64 	%p27, %rd203, 0;
	@%p27 bra 	$L__BB0_68;
	cvt.u32.u64 	%r211, %rd88;
	cvt.u32.u64 	%r212, %rd87;
	div.u32 	%r213, %r212, %r211;
	mul.lo.s32 	%r214, %r213, %r211;
	sub.s32 	%r215, %r212, %r214;
	cvt.u64.u32 	%rd387, %r213;
	cvt.u64.u32 	%rd388, %r215;
	bra.uni 	$L__BB0_69;
$L__BB0_68:
	div.u64 	%rd387, %rd87, %rd88;
	mul.lo.s64 	%rd204, %rd387, %rd88;
	sub.s64 	%rd388, %rd87, %rd204;
$L__BB0_69:
	mul.wide.u32 	%rd205, %r42, 4;
	add.s64 	%rd206, %rd4, %rd205;
	st.local.u32 	[%rd206], %rd388;
	cvt.u32.u64 	%r539, %rd387;
	bra.uni 	$L__BB0_71;
$L__BB0_70:
	mov.b32 	%r216, 0;
	st.local.u32 	[%rd6], %r216;
$L__BB0_71:
	add.s32 	%r45, %r549, -4;
	setp.eq.s32 	%p28, %r45, %r148;
	mov.u32 	%r549, %r148;
	@%p28 bra 	$L__BB0_76;
	cvt.u64.u32 	%rd95, %r539;
	mul.wide.u32 	%rd207, %r45, 8;
	add.s64 	%rd208, %rd1, %rd207;
	ld.global.u64 	%rd96, [%rd208];
	and.b64  	%rd209, %rd96, -4294967296;
	setp.ne.s64 	%p29, %rd209, 0;
	@%p29 bra 	$L__BB0_74;
	cvt.u32.u64 	%r217, %rd96;
	cvt.u32.u64 	%r218, %rd95;
	div.u32 	%r219, %r218, %r217;
	mul.lo.s32 	%r220, %r219, %r217;
	sub.s32 	%r221, %r218, %r220;
	cvt.u64.u32 	%rd389, %r219;
	cvt.u64.u32 	%rd390, %r221;
	bra.uni 	$L__BB0_75;
$L__BB0_74:
	div.u64 	%rd389, %rd95, %rd96;
	mul.lo.s64 	%rd210, %rd389, %rd96;
	sub.s64 	%rd390, %rd95, %rd210;
$L__BB0_75:
	mul.wide.u32 	%rd211, %r45, 4;
	add.s64 	%rd212, %rd4, %rd211;
	st.local.u32 	[%rd212], %rd390;
	cvt.u32.u64 	%r539, %rd389;
	mov.u32 	%r549, %r45;
$L__BB0_76:
	setp.eq.s32 	%p30, %r35, 0;
	@%p30 bra 	$L__BB0_96;
	setp.eq.s32 	%p31, %r35, 1;
	@%p31 bra 	$L__BB0_89;
	add.s32 	%r49, %r549, -1;
	setp.eq.s32 	%p32, %r49, %r148;
	@%p32 bra 	$L__BB0_83;
	cvt.u64.u32 	%rd103, %r539;
	mul.wide.u32 	%rd213, %r49, 8;
	add.s64 	%rd214, %rd1, %rd213;
	ld.global.u64 	%rd104, [%rd214];
	and.b64  	%rd215, %rd104, -4294967296;
	setp.ne.s64 	%p33, %rd215, 0;
	@%p33 bra 	$L__BB0_81;
	cvt.u32.u64 	%r222, %rd104;
	cvt.u32.u64 	%r223, %rd103;
	div.u32 	%r224, %r223, %r222;
	mul.lo.s32 	%r225, %r224, %r222;
	sub.s32 	%r226, %r223, %r225;
	cvt.u64.u32 	%rd391, %r224;
	cvt.u64.u32 	%rd392, %r226;
	bra.uni 	$L__BB0_82;
$L__BB0_81:
	div.u64 	%rd391, %rd103, %rd104;
	mul.lo.s64 	%rd216, %rd391, %rd104;
	sub.s64 	%rd392, %rd103, %rd216;
$L__BB0_82:
	mul.wide.u32 	%rd217, %r49, 4;
	add.s64 	%rd218, %rd4, %rd217;
	st.local.u32 	[%rd218], %rd392;
	cvt.u32.u64 	%r539, %rd391;
	bra.uni 	$L__BB0_84;
$L__BB0_83:
	mov.b32 	%r227, 0;
	st.local.u32 	[%rd6], %r227;
$L__BB0_84:
	add.s32 	%r52, %r549, -2;
	setp.eq.s32 	%p34, %r52, %r148;
	mov.u32 	%r549, %r148;
	@%p34 bra 	$L__BB0_89;
	cvt.u64.u32 	%rd111, %r539;
	mul.wide.u32 	%rd219, %r52, 8;
	add.s64 	%rd220, %rd1, %rd219;
	ld.global.u64 	%rd112, [%rd220];
	and.b64  	%rd221, %rd112, -4294967296;
	setp.ne.s64 	%p35, %rd221, 0;
	@%p35 bra 	$L__BB0_87;
	cvt.u32.u64 	%r228, %rd112;
	cvt.u32.u64 	%r229, %rd111;
	div.u32 	%r230, %r229, %r228;
	mul.lo.s32 	%r231, %r230, %r228;
	sub.s32 	%r232, %r229, %r231;
	cvt.u64.u32 	%rd393, %r230;
	cvt.u64.u32 	%rd394, %r232;
	bra.uni 	$L__BB0_88;
$L__BB0_87:
	div.u64 	%rd393, %rd111, %rd112;
	mul.lo.s64 	%rd222, %rd393, %rd112;
	sub.s64 	%rd394, %rd111, %rd222;
$L__BB0_88:
	mul.wide.u32 	%rd223, %r52, 4;
	add.s64 	%rd224, %rd4, %rd223;
	st.local.u32 	[%rd224], %rd394;
	cvt.u32.u64 	%r539, %rd393;
	mov.u32 	%r549, %r52;
$L__BB0_89:
	and.b32  	%r233, %r149, 1;
	setp.eq.b32 	%p36, %r233, 1;
	not.pred 	%p37, %p36;
	@%p37 bra 	$L__BB0_96;
	add.s32 	%r56, %r549, -1;
	setp.eq.s32 	%p38, %r56, %r148;
	@%p38 bra 	$L__BB0_95;
	cvt.u64.u32 	%rd119, %r539;
	mul.wide.u32 	%rd225, %r56, 8;
	add.s64 	%rd226, %rd1, %rd225;
	ld.global.u64 	%rd120, [%rd226];
	and.b64  	%rd227, %rd120, -4294967296;
	setp.ne.s64 	%p39, %rd227, 0;
	@%p39 bra 	$L__BB0_93;
	cvt.u32.u64 	%r234, %rd120;
	cvt.u32.u64 	%r235, %rd119;
	rem.u32 	%r236, %r235, %r234;
	cvt.u64.u32 	%rd395, %r236;
	bra.uni 	$L__BB0_94;
$L__BB0_93:
	rem.u64 	%rd395, %rd119, %rd120;
$L__BB0_94:
	mul.wide.u32 	%rd228, %r56, 4;
	add.s64 	%rd229, %rd4, %rd228;
	st.local.u32 	[%rd229], %rd395;
	bra.uni 	$L__BB0_96;
$L__BB0_95:
	mov.b32 	%r237, 0;
	st.local.u32 	[%rd6], %r237;
$L__BB0_96:
	mov.b32 	%r238, 0;
	st.local.u32 	[%rd5], %r238;
	st.local.u32 	[%rd5+4], %r238;
	st.local.u32 	[%rd5+8], %r238;
	st.local.u32 	[%rd5+12], %r238;
	st.local.u32 	[%rd5+16], %r238;
	add.s32 	%r57, %r149, -1;
	mul.wide.s32 	%rd230, %r149, 4;
	add.s64 	%rd231, %rd5, %rd230;
	mov.b32 	%r239, 1;
	st.local.u32 	[%rd231+-4], %r239;
	setp.lt.s32 	%p40, %r149, 2;
	@%p40 bra 	$L__BB0_109;
	add.s32 	%r562, %r149, -2;
	and.b32  	%r59, %r57, 15;
	setp.lt.u32 	%p41, %r562, 15;
	@%p41 bra 	$L__BB0_100;
	and.b32  	%r60, %r57, -16;
	mul.wide.u32 	%rd232, %r57, 4;
	add.s64 	%rd233, %rd5, %rd232;
	ld.local.u32 	%r559, [%rd233];
	mov.b32 	%r561, 0;
$L__BB0_99:
	.pragma "nounroll";
	mul.wide.u32 	%rd234, %r562, 8;
	add.s64 	%rd235, %rd1, %rd234;
	ld.global.u32 	%r241, [%rd235+8];
	mul.lo.s32 	%r242, %r559, %r241;
	mul.wide.u32 	%rd236, %r562, 4;
	add.s64 	%rd237, %rd5, %rd236;
	st.local.u32 	[%rd237], %r242;
	add.s32 	%r243, %r562, -1;
	ld.global.u32 	%r244, [%rd235];
	mul.lo.s32 	%r245, %r242, %r244;
	mul.wide.u32 	%rd238, %r243, 4;
	add.s64 	%rd239, %rd5, %rd238;
	st.local.u32 	[%rd239], %r245;
	add.s32 	%r246, %r562, -2;
	mul.wide.u32 	%rd240, %r243, 8;
	add.s64 	%rd241, %rd1, %rd240;
	ld.global.u32 	%r247, [%rd241];
	mul.lo.s32 	%r248, %r245, %r247;
	mul.wide.u32 	%rd242, %r246, 4;
	add.s64 	%rd243, %rd5, %rd242;
	st.local.u32 	[%rd243], %r248;
	add.s32 	%r249, %r562, -3;
	mul.wide.u32 	%rd244, %r246, 8;
	add.s64 	%rd245, %rd1, %rd244;
	ld.global.u32 	%r250, [%rd245];
	mul.lo.s32 	%r251, %r248, %r250;
	mul.wide.u32 	%rd246, %r249, 4;
	add.s64 	%rd247, %rd5, %rd246;
	st.local.u32 	[%rd247], %r251;
	add.s32 	%r252, %r562, -4;
	mul.wide.u32 	%rd248, %r249, 8;
	add.s64 	%rd249, %rd1, %rd248;
	ld.global.u32 	%r253, [%rd249];
	mul.lo.s32 	%r254, %r251, %r253;
	mul.wide.u32 	%rd250, %r252, 4;
	add.s64 	%rd251, %rd5, %rd250;
	st.local.u32 	[%rd251], %r254;
	add.s32 	%r255, %r562, -5;
	mul.wide.u32 	%rd252, %r252, 8;
	add.s64 	%rd253, %rd1, %rd252;
	ld.global.u32 	%r256, [%rd253];
	mul.lo.s32 	%r257, %r254, %r256;
	mul.wide.u32 	%rd254, %r255, 4;
	add.s64 	%rd255, %rd5, %rd254;
	st.local.u32 	[%rd255], %r257;
	add.s32 	%r258, %r562, -6;
	mul.wide.u32 	%rd256, %r255, 8;
	add.s64 	%rd257, %rd1, %rd256;
	ld.global.u32 	%r259, [%rd257];
	mul.lo.s32 	%r260, %r257, %r259;
	mul.wide.u32 	%rd258, %r258, 4;
	add.s64 	%rd259, %rd5, %rd258;
	st.local.u32 	[%rd259], %r260;
	add.s32 	%r261, %r562, -7;
	mul.wide.u32 	%rd260, %r258, 8;
	add.s64 	%rd261, %rd1, %rd260;
	ld.global.u32 	%r262, [%rd261];
	mul.lo.s32 	%r263, %r260, %r262;
	mul.wide.u32 	%rd262, %r261, 4;
	add.s64 	%rd263, %rd5, %rd262;
	st.local.u32 	[%rd263], %r263;
	add.s32 	%r264, %r562, -8;
	mul.wide.u32 	%rd264, %r261, 8;
	add.s64 	%rd265, %rd1, %rd264;
	ld.global.u32 	%r265, [%rd265];
	mul.lo.s32 	%r266, %r263, %r265;
	mul.wide.u32 	%rd266, %r264, 4;
	add.s64 	%rd267, %rd5, %rd266;
	st.local.u32 	[%rd267], %r266;
	add.s32 	%r267, %r562, -9;
	mul.wide.u32 	%rd268, %r264, 8;
	add.s64 	%rd269, %rd1, %rd268;
	ld.global.u32 	%r268, [%rd269];
	mul.lo.s32 	%r269, %r266, %r268;
	mul.wide.u32 	%rd270, %r267, 4;
	add.s64 	%rd271, %rd5, %rd270;
	st.local.u32 	[%rd271], %r269;
	add.s32 	%r270, %r562, -10;
	mul.wide.u32 	%rd272, %r267, 8;
	add.s64 	%rd273, %rd1, %rd272;
	ld.global.u32 	%r271, [%rd273];
	mul.lo.s32 	%r272, %r269, %r271;
	mul.wide.u32 	%rd274, %r270, 4;
	add.s64 	%rd275, %rd5, %rd274;
	st.local.u32 	[%rd275], %r272;
	add.s32 	%r273, %r562, -11;
	mul.wide.u32 	%rd276, %r270, 8;
	add.s64 	%rd277, %rd1, %rd276;
	ld.global.u32 	%r274, [%rd277];
	mul.lo.s32 	%r275, %r272, %r274;
	mul.wide.u32 	%rd278, %r273, 4;
	add.s64 	%rd279, %rd5, %rd278;
	st.local.u32 	[%rd279], %r275;
	add.s32 	%r276, %r562, -12;
	mul.wide.u32 	%rd280, %r273, 8;
	add.s64 	%rd281, %rd1, %rd280;
	ld.global.u32 	%r277, [%rd281];
	mul.lo.s32 	%r278, %r275, %r277;
	mul.wide.u32 	%rd282, %r276, 4;
	add.s64 	%rd283, %rd5, %rd282;
	st.local.u32 	[%rd283], %r278;
	add.s32 	%r279, %r562, -13;
	mul.wide.u32 	%rd284, %r276, 8;
	add.s64 	%rd285, %rd1, %rd284;
	ld.global.u32 	%r280, [%rd285];
	mul.lo.s32 	%r281, %r278, %r280;
	mul.wide.u32 	%rd286, %r279, 4;
	add.s64 	%rd287, %rd5, %rd286;
	st.local.u32 	[%rd287], %r281;
	add.s32 	%r282, %r562, -14;
	mul.wide.u32 	%rd288, %r279, 8;
	add.s64 	%rd289, %rd1, %rd288;
	ld.global.u32 	%r283, [%rd289];
	mul.lo.s32 	%r284, %r281, %r283;
	mul.wide.u32 	%rd290, %r282, 4;
	add.s64 	%rd291, %rd5, %rd290;
	st.local.u32 	[%rd291], %r284;
	add.s32 	%r285, %r562, -15;
	mul.wide.u32 	%rd292, %r282, 8;
	add.s64 	%rd293, %rd1, %rd292;
	ld.global.u32 	%r286, [%rd293];
	mul.lo.s32 	%r559, %r284, %r286;
	mul.wide.u32 	%rd294, %r285, 4;
	add.s64 	%rd295, %rd5, %rd294;
	st.local.u32 	[%rd295], %r559;
	add.s32 	%r562, %r562, -16;
	add.s32 	%r561, %r561, 16;
	setp.ne.s32 	%p42, %r561, %r60;
	@%p42 bra 	$L__BB0_99;
$L__BB0_100:
	setp.eq.s32 	%p43, %r59, 0;
	@%p43 bra 	$L__BB0_109;
	and.b32  	%r69, %r57, 7;
	setp.lt.u32 	%p44, %r59, 8;
	@%p44 bra 	$L__BB0_103;
	mul.wide.u32 	%rd296, %r562, 4;
	add.s64 	%rd297, %rd5, %rd296;
	ld.local.u32 	%r287, [%rd297+4];
	mul.wide.u32 	%rd298, %r562, 8;
	add.s64 	%rd299, %rd1, %rd298;
	ld.global.u32 	%r288, [%rd299+8];
	mul.lo.s32 	%r289, %r287, %r288;
	st.local.u32 	[%rd297], %r289;
	add.s32 	%r290, %r562, -1;
	ld.global.u32 	%r291, [%rd299];
	mul.lo.s32 	%r292, %r289, %r291;
	mul.wide.u32 	%rd300, %r290, 4;
	add.s64 	%rd301, %rd5, %rd300;
	st.local.u32 	[%rd301], %r292;
	add.s32 	%r293, %r562, -2;
	mul.wide.u32 	%rd302, %r290, 8;
	add.s64 	%rd303, %rd1, %rd302;
	ld.global.u32 	%r294, [%rd303];
	mul.lo.s32 	%r295, %r292, %r294;
	mul.wide.u32 	%rd304, %r293, 4;
	add.s64 	%rd305, %rd5, %rd304;
	st.local.u32 	[%rd305], %r295;
	add.s32 	%r296, %r562, -3;
	mul.wide.u32 	%rd306, %r293, 8;
	add.s64 	%rd307, %rd1, %rd306;
	ld.global.u32 	%r297, [%rd307];
	mul.lo.s32 	%r298, %r295, %r297;
	mul.wide.u32 	%rd308, %r296, 4;
	add.s64 	%rd309, %rd5, %rd308;
	st.local.u32 	[%rd309], %r298;
	add.s32 	%r299, %r562, -4;
	mul.wide.u32 	%rd310, %r296, 8;
	add.s64 	%rd311, %rd1, %rd310;
	ld.global.u32 	%r300, [%rd311];
	mul.lo.s32 	%r301, %r298, %r300;
	mul.wide.u32 	%rd312, %r299, 4;
	add.s64 	%rd313, %rd5, %rd312;
	st.local.u32 	[%rd313], %r301;
	add.s32 	%r302, %r562, -5;
	mul.wide.u32 	%rd314, %r299, 8;
	add.s64 	%rd315, %rd1, %rd314;
	ld.global.u32 	%r303, [%rd315];
	mul.lo.s32 	%r304, %r301, %r303;
	mul.wide.u32 	%rd316, %r302, 4;
	add.s64 	%rd317, %rd5, %rd316;
	st.local.u32 	[%rd317], %r304;
	add.s32 	%r305, %r562, -6;
	mul.wide.u32 	%rd318, %r302, 8;
	add.s64 	%rd319, %rd1, %rd318;
	ld.global.u32 	%r306, [%rd319];
	mul.lo.s32 	%r307, %r304, %r306;
	mul.wide.u32 	%rd320, %r305, 4;
	add.s64 	%rd321, %rd5, %rd320;
	st.local.u32 	[%rd321], %r307;
	add.s32 	%r308, %r562, -7;
	mul.wide.u32 	%rd322, %r305, 8;
	add.s64 	%rd323, %rd1, %rd322;
	ld.global.u32 	%r309, [%rd323];
	mul.lo.s32 	%r310, %r307, %r309;
	mul.wide.u32 	%rd324, %r308, 4;
	add.s64 	%rd325, %rd5, %rd324;
	st.local.u32 	[%rd325], %r310;
	add.s32 	%r562, %r562, -8;
$L__BB0_103:
	setp.eq.s32 	%p45, %r69, 0;
	@%p45 bra 	$L__BB0_109;
	and.b32  	%r72, %r57, 3;
	setp.lt.u32 	%p46, %r69, 4;
	@%p46 bra 	$L__BB0_106;
	mul.wide.u32 	%rd326, %r562, 4;
	add.s64 	%rd327, %rd5, %rd326;
	ld.local.u32 	%r311, [%rd327+4];
	mul.wide.u32 	%rd328, %r562, 8;
	add.s64 	%rd329, %rd1, %rd328;
	ld.global.u32 	%r312, [%rd329+8];
	mul.lo.s32 	%r313, %r311, %r312;
	st.local.u32 	[%rd327], %r313;
	add.s32 	%r314, %r562, -1;
	ld.global.u32 	%r315, [%rd329];
	mul.lo.s32 	%r316, %r313, %r315;
	mul.wide.u32 	%rd330, %r314, 4;
	add.s64 	%rd331, %rd5, %rd330;
	st.local.u32 	[%rd331], %r316;
	add.s32 	%r317, %r562, -2;
	mul.wide.u32 	%rd332, %r314, 8;
	add.s64 	%rd333, %rd1, %rd332;
	ld.global.u32 	%r318, [%rd333];
	mul.lo.s32 	%r319, %r316, %r318;
	mul.wide.u32 	%rd334, %r317, 4;
	add.s64 	%rd335, %rd5, %rd334;
	st.local.u32 	[%rd335], %r319;
	add.s32 	%r320, %r562, -3;
	mul.wide.u32 	%rd336, %r317, 8;
	add.s64 	%rd337, %rd1, %rd336;
	ld.global.u32 	%r321, [%rd337];
	mul.lo.s32 	%r322, %r319, %r321;
	mul.wide.u32 	%rd338, %r320, 4;
	add.s64 	%rd339, %rd5, %rd338;
	st.local.u32 	[%rd339], %r322;
	add.s32 	%r562, %r562, -4;
$L__BB0_106:
	setp.eq.s32 	%p47, %r72, 0;
	@%p47 bra 	$L__BB0_109;
	mov.b32 	%r566, 0;
$L__BB0_108:
	.pragma "nounroll";
	mul.wide.u32 	%rd340, %r562, 4;
	add.s64 	%rd341, %rd5, %rd340;
	ld.local.u32 	%r324, [%rd341+4];
	mul.wide.u32 	%rd342, %r562, 8;
	add.s64 	%rd343, %rd1, %rd342;
	ld.global.u32 	%r325, [%rd343+8];
	mul.lo.s32 	%r326, %r324, %r325;
	st.local.u32 	[%rd341], %r326;
	add.s32 	%r562, %r562, -1;
	add.s32 	%r566, %r566, 1;
	setp.ne.s32 	%p48, %r566, %r72;
	@%p48 bra 	$L__BB0_108;
$L__BB0_109:
	mov.u32 	%r79, %ntid.x;
	setp.ge.s32 	%p49, %r583, %r147;
	mul.wide.s32 	%rd344, %r148, 4;
	add.s64 	%rd124, %rd4, %rd344;
	mov.f32 	%f128, 0f00000000;
	mov.f32 	%f133, 0fFF800000;
	@%p49 bra 	$L__BB0_133;
	setp.gt.s32 	%p50, %r149, 0;
	@%p50 bra 	$L__BB0_116;
	ld.global.nc.f32 	%f1, [%rd3];
	mov.f32 	%f133, 0fFF800000;
	mov.f32 	%f128, 0f00000000;
	mov.u32 	%r580, %r583;
$L__BB0_112:
	mov.u32 	%r108, %r580;
	setp.leu.f32 	%p51, %f1, %f133;
	@%p51 bra 	$L__BB0_114;
	sub.f32 	%f23, %f133, %f1;
	fma.rn.f32 	%f24, %f23, 0f3BBB989D, 0f3F000000;
	cvt.sat.f32.f32 	%f25, %f24;
	mov.f32 	%f26, 0f4B400001;
	mov.f32 	%f27, 0f437C0000;
	fma.rm.f32 	%f28, %f25, %f27, %f26;
	add.f32 	%f29, %f28, 0fCB40007F;
	neg.f32 	%f30, %f29;
	fma.rn.f32 	%f31, %f23, 0f3FB8AA3B, %f30;
	fma.rn.f32 	%f32, %f23, 0f32A57060, %f31;
	mov.b32 	%r327, %f28;
	shl.b32 	%r328, %r327, 23;
	mov.b32 	%f33, %r328;
	ex2.approx.ftz.f32 	%f34, %f32;
	mul.f32 	%f35, %f34, %f33;
	mul.f32 	%f128, %f128, %f35;
	mov.f32 	%f133, %f1;
$L__BB0_114:
	sub.f32 	%f36, %f1, %f133;
	fma.rn.f32 	%f37, %f36, 0f3BBB989D, 0f3F000000;
	cvt.sat.f32.f32 	%f38, %f37;
	mov.f32 	%f39, 0f4B400001;
	mov.f32 	%f40, 0f437C0000;
	fma.rm.f32 	%f41, %f38, %f40, %f39;
	add.f32 	%f42, %f41, 0fCB40007F;
	neg.f32 	%f43, %f42;
	fma.rn.f32 	%f44, %f36, 0f3FB8AA3B, %f43;
	fma.rn.f32 	%f45, %f36, 0f32A57060, %f44;
	mov.b32 	%r329, %f41;
	shl.b32 	%r330, %r329, 23;
	mov.b32 	%f46, %r330;
	ex2.approx.ftz.f32 	%f47, %f45;
	fma.rn.f32 	%f128, %f47, %f46, %f128;
	add.s32 	%r580, %r108, %r79;
	setp.lt.s32 	%p52, %r580, %r147;
	@%p52 bra 	$L__BB0_112;
	st.local.u32 	[%rd124], %r108;
	bra.uni 	$L__BB0_133;
$L__BB0_116:
	and.b32  	%r80, %r149, 15;
	add.s32 	%r81, %r80, -1;
	and.b32  	%r82, %r149, 7;
	and.b32  	%r83, %r149, 2147483632;
	and.b32  	%r84, %r149, 3;
	mov.f32 	%f133, 0fFF800000;
	mov.f32 	%f128, 0f00000000;
	mov.u32 	%r567, %r583;
$L__BB0_117:
	setp.lt.u32 	%p53, %r149, 16;
	st.local.u32 	[%rd124], %r567;
	mov.b32 	%r574, 0;
	mov.u32 	%r579, %r574;
	@%p53 bra 	$L__BB0_120;
	mov.b32 	%r568, 0;
	mov.u32 	%r579, %r568;
$L__BB0_119:
	.pragma "nounroll";
	mul.wide.u32 	%rd345, %r568, 4;
	add.s64 	%rd346, %rd4, %rd345;
	ld.local.u32 	%r334, [%rd346];
	add.s64 	%rd347, %rd5, %rd345;
	ld.local.u32 	%r335, [%rd347];
	mad.lo.s32 	%r336, %r335, %r334, %r579;
	ld.local.u32 	%r337, [%rd346+4];
	ld.local.u32 	%r338, [%rd347+4];
	mad.lo.s32 	%r339, %r338, %r337, %r336;
	ld.local.u32 	%r340, [%rd346+8];
	ld.local.u32 	%r341, [%rd347+8];
	mad.lo.s32 	%r342, %r341, %r340, %r339;
	ld.local.u32 	%r343, [%rd346+12];
	ld.local.u32 	%r344, [%rd347+12];
	mad.lo.s32 	%r345, %r344, %r343, %r342;
	ld.local.u32 	%r346, [%rd346+16];
	ld.local.u32 	%r347, [%rd347+16];
	mad.lo.s32 	%r348, %r347, %r346, %r345;
	ld.local.u32 	%r349, [%rd346+20];
	ld.local.u32 	%r350, [%rd347+20];
	mad.lo.s32 	%r351, %r350, %r349, %r348;
	ld.local.u32 	%r352, [%rd346+24];
	ld.local.u32 	%r353, [%rd347+24];
	mad.lo.s32 	%r354, %r353, %r352, %r351;
	ld.local.u32 	%r355, [%rd346+28];
	ld.local.u32 	%r356, [%rd347+28];
	mad.lo.s32 	%r357, %r356, %r355, %r354;
	ld.local.u32 	%r358, [%rd346+32];
	ld.local.u32 	%r359, [%rd347+32];
	mad.lo.s32 	%r360, %r359, %r358, %r357;
	ld.local.u32 	%r361, [%rd346+36];
	ld.local.u32 	%r362, [%rd347+36];
	mad.lo.s32 	%r363, %r362, %r361, %r360;
	ld.local.u32 	%r364, [%rd346+40];
	ld.local.u32 	%r365, [%rd347+40];
	mad.lo.s32 	%r366, %r365, %r364, %r363;
	ld.local.u32 	%r367, [%rd346+44];
	ld.local.u32 	%r368, [%rd347+44];
	mad.lo.s32 	%r369, %r368, %r367, %r366;
	ld.local.u32 	%r370, [%rd346+48];
	ld.local.u32 	%r371, [%rd347+48];
	mad.lo.s32 	%r372, %r371, %r370, %r369;
	ld.local.u32 	%r373, [%rd346+52];
	ld.local.u32 	%r374, [%rd347+52];
	mad.lo.s32 	%r375, %r374, %r373, %r372;
	ld.local.u32 	%r376, [%rd346+56];
	ld.local.u32 	%r377, [%rd347+56];
	mad.lo.s32 	%r378, %r377, %r376, %r375;
	ld.local.u32 	%r379, [%rd346+60];
	ld.local.u32 	%r380, [%rd347+60];
	mad.lo.s32 	%r579, %r380, %r379, %r378;
	add.s32 	%r568, %r568, 16;
	setp.ne.s32 	%p54, %r568, %r83;
	mov.u32 	%r574, %r83;
	@%p54 bra 	$L__BB0_119;
$L__BB0_120:
	setp.eq.s32 	%p55, %r80, 0;
	@%p55 bra 	$L__BB0_130;
	setp.lt.u32 	%p56, %r81, 7;
	@%p56 bra 	$L__BB0_123;
	mul.wide.u32 	%rd348, %r574, 4;
	add.s64 	%rd349, %rd4, %rd348;
	ld.local.u32 	%r382, [%rd349];
	add.s64 	%rd350, %rd5, %rd348;
	ld.local.u32 	%r383, [%rd350];
	mad.lo.s32 	%r384, %r383, %r382, %r579;
	ld.local.u32 	%r385, [%rd349+4];
	ld.local.u32 	%r386, [%rd350+4];
	mad.lo.s32 	%r387, %r386, %r385, %r384;
	ld.local.u32 	%r388, [%rd349+8];
	ld.local.u32 	%r389, [%rd350+8];
	mad.lo.s32 	%r390, %r389, %r388, %r387;
	ld.local.u32 	%r391, [%rd349+12];
	ld.local.u32 	%r392, [%rd350+12];
	mad.lo.s32 	%r393, %r392, %r391, %r390;
	ld.local.u32 	%r394, [%rd349+16];
	ld.local.u32 	%r395, [%rd350+16];
	mad.lo.s32 	%r396, %r395, %r394, %r393;
	ld.local.u32 	%r397, [%rd349+20];
	ld.local.u32 	%r398, [%rd350+20];
	mad.lo.s32 	%r399, %r398, %r397, %r396;
	ld.local.u32 	%r400, [%rd349+24];
	ld.local.u32 	%r401, [%rd350+24];
	mad.lo.s32 	%r402, %r401, %r400, %r399;
	ld.local.u32 	%r403, [%rd349+28];
	ld.local.u32 	%r404, [%rd350+28];
	mad.lo.s32 	%r579, %r404, %r403, %r402;
	add.s32 	%r574, %r574, 8;
$L__BB0_123:
	setp.eq.s32 	%p57, %r82, 0;
	@%p57 bra 	$L__BB0_130;
	add.s32 	%r406, %r82, -1;
	setp.lt.u32 	%p58, %r406, 3;
	@%p58 bra 	$L__BB0_126;
	mul.wide.u32 	%rd351, %r574, 4;
	add.s64 	%rd352, %rd4, %rd351;
	ld.local.u32 	%r407, [%rd352];
	add.s64 	%rd353, %rd5, %rd351;
	ld.local.u32 	%r408, [%rd353];
	mad.lo.s32 	%r409, %r408, %r407, %r579;
	ld.local.u32 	%r410, [%rd352+4];
	ld.local.u32 	%r411, [%rd353+4];
	mad.lo.s32 	%r412, %r411, %r410, %r409;
	ld.local.u32 	%r413, [%rd352+8];
	ld.local.u32 	%r414, [%rd353+8];
	mad.lo.s32 	%r415, %r414, %r413, %r412;
	ld.local.u32 	%r416, [%rd352+12];
	ld.local.u32 	%r417, [%rd353+12];
	mad.lo.s32 	%r579, %r417, %r416, %r415;
	add.s32 	%r574, %r574, 4;
$L__BB0_126:
	setp.eq.s32 	%p59, %r84, 0;
	@%p59 bra 	$L__BB0_130;
	setp.eq.s32 	%p60, %r84, 1;
	mul.wide.u32 	%rd354, %r574, 4;
	add.s64 	%rd125, %rd4, %rd354;
	ld.local.u32 	%r418, [%rd125];
	add.s64 	%rd126, %rd5, %rd354;
	ld.local.u32 	%r419, [%rd126];
	mad.lo.s32 	%r579, %r419, %r418, %r579;
	@%p60 bra 	$L__BB0_130;
	setp.eq.s32 	%p61, %r84, 2;
	ld.local.u32 	%r420, [%rd125+4];
	ld.local.u32 	%r421, [%rd126+4];
	mad.lo.s32 	%r579, %r421, %r420, %r579;
	@%p61 bra 	$L__BB0_130;
	ld.local.u32 	%r422, [%rd125+8];
	ld.local.u32 	%r423, [%rd126+8];
	mad.lo.s32 	%r579, %r423, %r422, %r579;
$L__BB0_130:
	mul.wide.s32 	%rd355, %r579, 4;
	add.s64 	%rd356, %rd3, %rd355;
	ld.global.nc.f32 	%f4, [%rd356];
	setp.leu.f32 	%p62, %f4, %f133;
	@%p62 bra 	$L__BB0_132;
	sub.f32 	%f50, %f133, %f4;
	fma.rn.f32 	%f51, %f50, 0f3BBB989D, 0f3F000000;
	cvt.sat.f32.f32 	%f52, %f51;
	mov.f32 	%f53, 0f4B400001;
	mov.f32 	%f54, 0f437C0000;
	fma.rm.f32 	%f55, %f52, %f54, %f53;
	add.f32 	%f56, %f55, 0fCB40007F;
	neg.f32 	%f57, %f56;
	fma.rn.f32 	%f58, %f50, 0f3FB8AA3B, %f57;
	fma.rn.f32 	%f59, %f50, 0f32A57060, %f58;
	mov.b32 	%r424, %f55;
	shl.b32 	%r425, %r424, 23;
	mov.b32 	%f60, %r425;
	ex2.approx.ftz.f32 	%f61, %f59;
	mul.f32 	%f62, %f61, %f60;
	mul.f32 	%f128, %f128, %f62;
	mov.f32 	%f133, %f4;
$L__BB0_132:
	sub.f32 	%f63, %f4, %f133;
	fma.rn.f32 	%f64, %f63, 0f3BBB989D, 0f3F000000;
	cvt.sat.f32.f32 	%f65, %f64;
	mov.f32 	%f66, 0f4B400001;
	mov.f32 	%f67, 0f437C0000;
	fma.rm.f32 	%f68, %f65, %f67, %f66;
	add.f32 	%f69, %f68, 0fCB40007F;
	neg.f32 	%f70, %f69;
	fma.rn.f32 	%f71, %f63, 0f3FB8AA3B, %f70;
	fma.rn.f32 	%f72, %f63, 0f32A57060, %f71;
	mov.b32 	%r426, %f68;
	shl.b32 	%r427, %r426, 23;
	mov.b32 	%f73, %r427;
	ex2.approx.ftz.f32 	%f74, %f72;
	fma.rn.f32 	%f128, %f74, %f73, %f128;
	add.s32 	%r567, %r567, %r79;
	setp.lt.s32 	%p63, %r567, %r147;
	@%p63 bra 	$L__BB0_117;
$L__BB0_133:
	shl.b32 	%r428, %r583, 2;
	mov.u32 	%r429, smem;
	add.s32 	%r110, %r429, %r428;
	st.shared.f32 	[%r110], %f133;
	bar.sync 	0;
	setp.lt.u32 	%p64, %r79, 2;
	@%p64 bra 	$L__BB0_138;
	mov.u32 	%r581, %r79;
$L__BB0_135:
	shr.u32 	%r112, %r581, 1;
	setp.ge.u32 	%p65, %r583, %r112;
	@%p65 bra 	$L__BB0_137;
	ld.shared.f32 	%f75, [%r110];
	shl.b32 	%r430, %r112, 2;
	add.s32 	%r431, %r110, %r430;
	ld.shared.f32 	%f76, [%r431];
	max.f32 	%f77, %f75, %f76;
	st.shared.f32 	[%r110], %f77;
$L__BB0_137:
	bar.sync 	0;
	setp.gt.u32 	%p66, %r581, 3;
	mov.u32 	%r581, %r112;
	@%p66 bra 	$L__BB0_135;
$L__BB0_138:
	shl.b32 	%r432, %r79, 2;
	add.s32 	%r113, %r429, %r432;
	setp.ge.s32 	%p67, %r583, %r147;
	ld.shared.f32 	%f17, [smem];
	add.s32 	%r114, %r113, %r428;
	@%p67 bra 	$L__BB0_140;
	sub.f32 	%f78, %f133, %f17;
	fma.rn.f32 	%f79, %f78, 0f3BBB989D, 0f3F000000;
	cvt.sat.f32.f32 	%f80, %f79;
	mov.f32 	%f81, 0f4B400001;
	mov.f32 	%f82, 0f437C0000;
	fma.rm.f32 	%f83, %f80, %f82, %f81;
	add.f32 	%f84, %f83, 0fCB40007F;
	neg.f32 	%f85, %f84;
	fma.rn.f32 	%f86, %f78, 0f3FB8AA3B, %f85;
	fma.rn.f32 	%f87, %f78, 0f32A57060, %f86;
	mov.b32 	%r436, %f83;
	shl.b32 	%r437, %r436, 23;
	mov.b32 	%f88, %r437;
	ex2.approx.ftz.f32 	%f89, %f87;
	mul.f32 	%f90, %f89, %f88;
	mul.f32 	%f91, %f128, %f90;
	st.shared.f32 	[%r114], %f91;
	bra.uni 	$L__BB0_141;
$L__BB0_140:
	mov.b32 	%r435, 0;
	st.shared.u32 	[%r114], %r435;
$L__BB0_141:
	setp.lt.u32 	%p68, %r79, 2;
	bar.sync 	0;
	@%p68 bra 	$L__BB0_146;
	mov.u32 	%r582, %r79;
$L__BB0_143:
	shr.u32 	%r116, %r582, 1;
	setp.ge.u32 	%p69, %r583, %r116;
	@%p69 bra 	$L__BB0_145;
	shl.b32 	%r438, %r116, 2;
	add.s32 	%r439, %r114, %r438;
	ld.shared.f32 	%f92, [%r439];
	ld.shared.f32 	%f93, [%r114];
	add.f32 	%f94, %f92, %f93;
	st.shared.f32 	[%r114], %f94;
$L__BB0_145:
	bar.sync 	0;
	setp.gt.u32 	%p70, %r582, 3;
	mov.u32 	%r582, %r116;
	@%p70 bra 	$L__BB0_143;
$L__BB0_146:
	setp.ge.s32 	%p71, %r583, %r147;
	ld.shared.f32 	%f18, [%r113];
	@%p71 bra 	$L__BB0_165;
	setp.gt.s32 	%p72, %r149, 0;
	@%p72 bra 	$L__BB0_150;
	ld.global.nc.f32 	%f95, [%rd3];
	sub.f32 	%f96, %f95, %f17;
	fma.rn.f32 	%f97, %f96, 0f3BBB989D, 0f3F000000;
	cvt.sat.f32.f32 	%f98, %f97;
	mov.f32 	%f99, 0f4B400001;
	mov.f32 	%f100, 0f437C0000;
	fma.rm.f32 	%f101, %f98, %f100, %f99;
	add.f32 	%f102, %f101, 0fCB40007F;
	neg.f32 	%f103, %f102;
	fma.rn.f32 	%f104, %f96, 0f3FB8AA3B, %f103;
	fma.rn.f32 	%f105, %f96, 0f32A57060, %f104;
	mov.b32 	%r440, %f101;
	shl.b32 	%r441, %r440, 23;
	mov.b32 	%f106, %r441;
	ex2.approx.ftz.f32 	%f107, %f105;
	mul.f32 	%f108, %f107, %f106;
	div.rn.f32 	%f109, %f108, %f18;
	st.global.f32 	[%rd2], %f109;
$L__BB0_149:
	add.s32 	%r583, %r583, %r79;
	setp.lt.s32 	%p73, %r583, %r147;
	@%p73 bra 	$L__BB0_149;
	bra.uni 	$L__BB0_165;
$L__BB0_150:
	and.b32  	%r117, %r149, 15;
	and.b32  	%r118, %r149, 7;
	and.b32  	%r119, %r149, 2147483632;
	and.b32  	%r120, %r149, 3;
	neg.s32 	%r121, %r119;
$L__BB0_151:
	setp.lt.u32 	%p74, %r149, 16;
	st.local.u32 	[%rd124], %r583;
	mov.b32 	%r590, 0;
	mov.u32 	%r595, %r590;
	@%p74 bra 	$L__BB0_154;
	add.s64 	%rd397, %rd4, 32;
	add.s64 	%rd396, %rd5, 32;
	mov.b32 	%r595, 0;
	mov.u32 	%r584, %r121;
$L__BB0_153:
	.pragma "nounroll";
	ld.local.u32 	%r445, [%rd397+-32];
	ld.local.u32 	%r446, [%rd396+-32];
	mad.lo.s32 	%r447, %r446, %r445, %r595;
	ld.local.u32 	%r448, [%rd397+-28];
	ld.local.u32 	%r449, [%rd396+-28];
	mad.lo.s32 	%r450, %r449, %r448, %r447;
	ld.local.u32 	%r451, [%rd397+-24];
	ld.local.u32 	%r452, [%rd396+-24];
	mad.lo.s32 	%r453, %r452, %r451, %r450;
	ld.local.u32 	%r454, [%rd397+-20];
	ld.local.u32 	%r455, [%rd396+-20];
	mad.lo.s32 	%r456, %r455, %r454, %r453;
	ld.local.u32 	%r457, [%rd397+-16];
	ld.local.u32 	%r458, [%rd396+-16];
	mad.lo.s32 	%r459, %r458, %r457, %r456;
	ld.local.u32 	%r460, [%rd397+-12];
	ld.local.u32 	%r461, [%rd396+-12];
	mad.lo.s32 	%r462, %r461, %r460, %r459;
	ld.local.u32 	%r463, [%rd397+-8];
	ld.local.u32 	%r464, [%rd396+-8];
	mad.lo.s32 	%r465, %r464, %r463, %r462;
	ld.local.u32 	%r466, [%rd397+-4];
	ld.local.u32 	%r467, [%rd396+-4];
	mad.lo.s32 	%r468, %r467, %r466, %r465;
	ld.local.u32 	%r469, [%rd397];
	ld.local.u32 	%r470, [%rd396];
	mad.lo.s32 	%r471, %r470, %r469, %r468;
	ld.local.u32 	%r472, [%rd397+4];
	ld.local.u32 	%r473, [%rd396+4];
	mad.lo.s32 	%r474, %r473, %r472, %r471;
	ld.local.u32 	%r475, [%rd397+8];
	ld.local.u32 	%r476, [%rd396+8];
	mad.lo.s32 	%r477, %r476, %r475, %r474;
	ld.local.u32 	%r478, [%rd397+12];
	ld.local.u32 	%r479, [%rd396+12];
	mad.lo.s32 	%r480, %r479, %r478, %r477;
	ld.local.u32 	%r481, [%rd397+16];
	ld.local.u32 	%r482, [%rd396+16];
	mad.lo.s32 	%r483, %r482, %r481, %r480;
	ld.local.u32 	%r484, [%rd397+20];
	ld.local.u32 	%r485, [%rd396+20];
	mad.lo.s32 	%r486, %r485, %r484, %r483;
	ld.local.u32 	%r487, [%rd397+24];
	ld.local.u32 	%r488, [%rd396+24];
	mad.lo.s32 	%r489, %r488, %r487, %r486;
	ld.local.u32 	%r490, [%rd397+28];
	ld.local.u32 	%r491, [%rd396+28];
	mad.lo.s32 	%r595, %r491, %r490, %r489;
	add.s32 	%r584, %r584, 16;
	add.s64 	%rd397, %rd397, 64;
	add.s64 	%rd396, %rd396, 64;
	setp.ne.s32 	%p75, %r584, 0;
	mov.u32 	%r590, %r119;
	@%p75 bra 	$L__BB0_153;
$L__BB0_154:
	setp.eq.s32 	%p76, %r117, 0;
	@%p76 bra 	$L__BB0_164;
	add.s32 	%r493, %r117, -1;
	setp.lt.u32 	%p77, %r493, 7;
	@%p77 bra 	$L__BB0_157;
	mul.wide.u32 	%rd357, %r590, 4;
	add.s64 	%rd358, %rd4, %rd357;
	ld.local.u32 	%r494, [%rd358];
	add.s64 	%rd359, %rd5, %rd357;
	ld.local.u32 	%r495, [%rd359];
	mad.lo.s32 	%r496, %r495, %r494, %r595;
	ld.local.u32 	%r497, [%rd358+4];
	ld.local.u32 	%r498, [%rd359+4];
	mad.lo.s32 	%r499, %r498, %r497, %r496;
	ld.local.u32 	%r500, [%rd358+8];
	ld.local.u32 	%r501, [%rd359+8];
	mad.lo.s32 	%r502, %r501, %r500, %r499;
	ld.local.u32 	%r503, [%rd358+12];
	ld.local.u32 	%r504, [%rd359+12];
	mad.lo.s32 	%r505, %r504, %r503, %r502;
	ld.local.u32 	%r506, [%rd358+16];
	ld.local.u32 	%r507, [%rd359+16];
	mad.lo.s32 	%r508, %r507, %r506, %r505;
	ld.local.u32 	%r509, [%rd358+20];
	ld.local.u32 	%r510, [%rd359+20];
	mad.lo.s32 	%r511, %r510, %r509, %r508;
	ld.local.u32 	%r512, [%rd358+24];
	ld.local.u32 	%r513, [%rd359+24];
	mad.lo.s32 	%r514, %r513, %r512, %r511;
	ld.local.u32 	%r515, [%rd358+28];
	ld.local.u32 	%r516, [%rd359+28];
	mad.lo.s32 	%r595, %r516, %r515, %r514;
	add.s32 	%r590, %r590, 8;
$L__BB0_157:
	setp.eq.s32 	%p78, %r118, 0;
	@%p78 bra 	$L__BB0_164;
	add.s32 	%r518, %r118, -1;
	setp.lt.u32 	%p79, %r518, 3;
	@%p79 bra 	$L__BB0_160;
	mul.wide.u32 	%rd360, %r590, 4;
	add.s64 	%rd361, %rd4, %rd360;
	ld.local.u32 	%r519, [%rd361];
	add.s64 	%rd362, %rd5, %rd360;
	ld.local.u32 	%r520, [%rd362];
	mad.lo.s32 	%r521, %r520, %r519, %r595;
	ld.local.u32 	%r522, [%rd361+4];
	ld.local.u32 	%r523, [%rd362+4];
	mad.lo.s32 	%r524, %r523, %r522, %r521;
	ld.local.u32 	%r525, [%rd361+8];
	ld.local.u32 	%r526, [%rd362+8];
	mad.lo.s32 	%r527, %r526, %r525, %r524;
	ld.local.u32 	%r528, [%rd361+12];
	ld.local.u32 	%r529, [%rd362+12];
	mad.lo.s32 	%r595, %r529, %r528, %r527;
	add.s32 	%r590, %r590, 4;
$L__BB0_160:
	setp.eq.s32 	%p80, %r120, 0;
	@%p80 bra 	$L__BB0_164;
	setp.eq.s32 	%p81, %r120, 1;
	mul.wide.u32 	%rd363, %r590, 4;
	add.s64 	%rd133, %rd4, %rd363;
	ld.local.u32 	%r530, [%rd133];
	add.s64 	%rd134, %rd5, %rd363;
	ld.local.u32 	%r531, [%rd134];
	mad.lo.s32 	%r595, %r531, %r530, %r595;
	@%p81 bra 	$L__BB0_164;
	setp.eq.s32 	%p82, %r120, 2;
	ld.local.u32 	%r532, [%rd133+4];
	ld.local.u32 	%r533, [%rd134+4];
	mad.lo.s32 	%r595, %r533, %r532, %r595;
	@%p82 bra 	$L__BB0_164;
	ld.local.u32 	%r534, [%rd133+8];
	ld.local.u32 	%r535, [%rd134+8];
	mad.lo.s32 	%r595, %r535, %r534, %r595;
$L__BB0_164:
	mul.wide.s32 	%rd364, %r595, 4;
	add.s64 	%rd365, %rd3, %rd364;
	ld.global.nc.f32 	%f110, [%rd365];
	sub.f32 	%f111, %f110, %f17;
	fma.rn.f32 	%f112, %f111, 0f3BBB989D, 0f3F000000;
	cvt.sat.f32.f32 	%f113, %f112;
	mov.f32 	%f114, 0f4B400001;
	mov.f32 	%f115, 0f437C0000;
	fma.rm.f32 	%f116, %f113, %f115, %f114;
	add.f32 	%f117, %f116, 0fCB40007F;
	neg.f32 	%f118, %f117;
	fma.rn.f32 	%f119, %f111, 0f3FB8AA3B, %f118;
	fma.rn.f32 	%f120, %f111, 0f32A57060, %f119;
	mov.b32 	%r536, %f116;
	shl.b32 	%r537, %r536, 23;
	mov.b32 	%f121, %r537;
	ex2.approx.ftz.f32 	%f122, %f120;
	mul.f32 	%f123, %f122, %f121;
	div.rn.f32 	%f124, %f123, %f18;
	add.s64 	%rd366, %rd2, %rd364;
	st.global.f32 	[%rd366], %f124;
	add.s32 	%r583, %r583, %r79;
	setp.lt.s32 	%p83, %r583, %r147;
	@%p83 bra 	$L__BB0_151;
$L__BB0_165:
	ret;

}


// ===== COMPILED SASS (sm_100) =====

	.target	sm_100

	.elftype	@"ET_EXEC"


//--------------------- .note.nv.tkinfo           --------------------------
	.section	.note.nv.tkinfo,"",@"SHT_NOTE"
	.sectionflags	@"SHF_NOTE_NV_TKINFO"
	.tkinfo
        /*0018*/ 	.word	0x00000002
        /*0030*/ 	.string	""
        /*0030*/ 	.string	"ptxas"
        /*0030*/ 	.string	"Cuda compilation tools, release 13.0, V13.0.88"
        /*0030*/ 	.string	"Build cuda_13.0.r13.0/compiler.36424714_0"
        /*0030*/ 	.string	"-arch sm_100 -m 64 "



//--------------------- .note.nv.cuinfo           --------------------------
	.section	.note.nv.cuinfo,"",@"SHT_NOTE"
	.sectionflags	@"SHF_NOTE_NV_CUINFO"
        /*0018*/ 	.short	0x0002
        /*001a*/ 	.short	0x0064
        /*001c*/ 	.short	0x0082
	.zero		2


//--------------------- .nv.info                  --------------------------
	.section	.nv.info,"",@"SHT_CUDA_INFO"
	.align	4


	//----- nvinfo : EIATTR_REGCOUNT
	.align		4
        /*0000*/ 	.byte	0x04, 0x2f
        /*0002*/ 	.short	(.L_1 - .L_0)
	.align		4
.L_0:
        /*0004*/ 	.word	index@(_Z7softmaxPKfPfiiiPmi)
        /*0008*/ 	.word	0x00000020


	//----- nvinfo : EIATTR_FRAME_SIZE
	.align		4
.L_1:
        /*000c*/ 	.byte	0x04, 0x11
        /*000e*/ 	.short	(.L_3 - .L_2)
	.align		4
.L_2:
        /*0010*/ 	.word	index@($__internal_2_$__cuda_sm3x_div_rn_noftz_f32_slowpath)
        /*0014*/ 	.word	0x00000028


	//----- nvinfo : EIATTR_FRAME_SIZE
	.align		4
.L_3:
        /*0018*/ 	.byte	0x04, 0x11
        /*001a*/ 	.short	(.L_5 - .L_4)
	.align		4
.L_4:
        /*001c*/ 	.word	index@($__internal_1_$__cuda_sm20_rem_u64)
        /*0020*/ 	.word	0x00000028


	//----- nvinfo : EIATTR_FRAME_SIZE
	.align		4
.L_5:
        /*0024*/ 	.byte	0x04, 0x11
        /*0026*/ 	.short	(.L_7 - .L_6)
	.align		4
.L_6:
        /*0028*/ 	.word	index@($__internal_0_$__cuda_sm20_div_u64)
        /*002c*/ 	.word	0x00000028


	//----- nvinfo : EIATTR_FRAME_SIZE
	.align		4
.L_7:
        /*0030*/ 	.byte	0x04, 0x11
        /*0032*/ 	.short	(.L_9 - .L_8)
	.align		4
.L_8:
        /*0034*/ 	.word	index@(_Z7softmaxPKfPfiiiPmi)
        /*0038*/ 	.word	0x00000028


	//----- nvinfo : EIATTR_MIN_STACK_SIZE
	.align		4
.L_9:
        /*003c*/ 	.byte	0x04, 0x12
        /*003e*/ 	.short	(.L_11 - .L_10)
	.align		4
.L_10:
        /*0040*/ 	.word	index@(_Z7softmaxPKfPfiiiPmi)
        /*0044*/ 	.word	0x00000028
.L_11:


//--------------------- .nv.compat                --------------------------
	.section	.nv.compat,"",@"SHT_CUDA_COMPAT_INFO"
	.align	4
        /*0000*/ 	.byte	0x02, 0x09, 0x00, 0x00, 0x02, 0x02, 0x01, 0x00, 0x02, 0x05, 0x05, 0x00, 0x03, 0x07, 0x01, 0x01
        /*0010*/ 	.byte	0x02, 0x03, 0x00, 0x00, 0x02, 0x06, 0x01, 0x00, 0x04, 0x0b, 0x08, 0x00, 0x01, 0x00, 0x00, 0x00
        /*0020*/ 	.byte	0x00, 0x00, 0x00, 0x00


//--------------------- .nv.info._Z7softmaxPKfPfiiiPmi --------------------------
	.section	.nv.info._Z7softmaxPKfPfiiiPmi,"",@"SHT_CUDA_INFO"
	.sectionflags	@""
	.align	4


	//----- nvinfo : EIATTR_CUDA_API_VERSION
	.align		4
        /*0000*/ 	.byte	0x04, 0x37
        /*0002*/ 	.short	(.L_13 - .L_12)
.L_12:
        /*0004*/ 	.word	0x00000082


	//----- nvinfo : EIATTR_KPARAM_INFO
	.align		4
.L_13:
        /*0008*/ 	.byte	0x04, 0x17
        /*000a*/ 	.short	(.L_15 - .L_14)
.L_14:
        /*000c*/ 	.word	0x00000000
        /*0010*/ 	.short	0x0006
        /*0012*/ 	.short	0x0028
        /*0014*/ 	.byte	0x00, 0xf0, 0x11, 0x00


	//----- nvinfo : EIATTR_KPARAM_INFO
	.align		4
.L_15:
        /*0018*/ 	.byte	0x04, 0x17
        /*001a*/ 	.short	(.L_17 - .L_16)
.L_16:
        /*001c*/ 	.word	0x00000000
        /*0020*/ 	.short	0x0005
        /*0022*/ 	.short	0x0020
        /*0024*/ 	.byte	0x00, 0xf5, 0x21, 0x00


	//----- nvinfo : EIATTR_KPARAM_INFO
	.align		4
.L_17:
        /*0028*/ 	.byte	0x04, 0x17
        /*002a*/ 	.short	(.L_19 - .L_18)
.L_18:
        /*002c*/ 	.word	0x00000000
        /*0030*/ 	.short	0x0004
        /*0032*/ 	.short	0x0018
        /*0034*/ 	.byte	0x00, 0xf0, 0x11, 0x00


	//----- nvinfo : EIATTR_KPARAM_INFO
	.align		4
.L_19:
        /*0038*/ 	.byte	0x04, 0x17
        /*003a*/ 	.short	(.L_21 - .L_20)
.L_20:
        /*003c*/ 	.word	0x00000000
        /*0040*/ 	.short	0x0003
        /*0042*/ 	.short	0x0014
        /*0044*/ 	.byte	0x00, 0xf0, 0x11, 0x00


	//----- nvinfo : EIATTR_KPARAM_INFO
	.align		4
.L_21:
        /*0048*/ 	.byte	0x04, 0x17
        /*004a*/ 	.short	(.L_23 - .L_22)
.L_22:
        /*004c*/ 	.word	0x00000000
        /*0050*/ 	.short	0x0002
        /*0052*/ 	.short	0x0010
        /*0054*/ 	.byte	0x00, 0xf0, 0x11, 0x00


	//----- nvinfo : EIATTR_KPARAM_INFO
	.align		4
.L_23:
        /*0058*/ 	.byte	0x04, 0x17
        /*005a*/ 	.short	(.L_25 - .L_24)
.L_24:
        /*005c*/ 	.word	0x00000000
        /*0060*/ 	.short	0x0001
        /*0062*/ 	.short	0x0008
        /*0064*/ 	.byte	0x00, 0xf5, 0x21, 0x00


	//----- nvinfo : EIATTR_KPARAM_INFO
	.align		4
.L_25:
        /*0068*/ 	.byte	0x04, 0x17
        /*006a*/ 	.short	(.L_27 - .L_26)
.L_26:
        /*006c*/ 	.word	0x00000000
        /*0070*/ 	.short	0x0000
        /*0072*/ 	.short	0x0000
        /*0074*/ 	.byte	0x00, 0xf5, 0x21, 0x00


	//----- nvinfo : EIATTR_SPARSE_MMA_MASK
	.align		4
.L_27:
        /*0078*/ 	.byte	0x03, 0x50
        /*007a*/ 	.short	0x0000


	//----- nvinfo : EIATTR_MAXREG_COUNT
	.align		4
        /*007c*/ 	.byte	0x03, 0x1b
        /*007e*/ 	.short	0x00ff


	//----- nvinfo : EIATTR_NUM_BARRIERS
	.align		4
        /*0080*/ 	.byte	0x02, 0x4c
        /*0082*/ 	.byte	0x01
	.zero		1


	//----- nvinfo : EIATTR_MERCURY_ISA_VERSION
	.align		4
        /*0084*/ 	.byte	0x03, 0x5f
        /*0086*/ 	.short	0x0101


	//----- nvinfo : EIATTR_VRC_CTA_INIT_COUNT
	.align		4
        /*0088*/ 	.byte	0x02, 0x4a
	.zero		1
	.zero		1


	//----- nvinfo : EIATTR_EXIT_INSTR_OFFSETS
	.align		4
        /*008c*/ 	.byte	0x04, 0x1c
        /*008e*/ 	.short	(.L_29 - .L_28)


	//   ....[0]....
.L_28:
        /*0090*/ 	.word	0x00004570


	//   ....[1]....
        /*0094*/ 	.word	0x00004770


	//   ....[2]....
        /*0098*/ 	.word	0x000050b0


	//----- nvinfo : EIATTR_CRS_STACK_SIZE
	.align		4
.L_29:
        /*009c*/ 	.byte	0x04, 0x1e
        /*009e*/ 	.short	(.L_31 - .L_30)
.L_30:
        /*00a0*/ 	.word	0x00000000


	//----- nvinfo : EIATTR_CBANK_PARAM_SIZE
	.align		4
.L_31:
        /*00a4*/ 	.byte	0x03, 0x19
        /*00a6*/ 	.short	0x002c


	//----- nvinfo : EIATTR_PARAM_CBANK
	.align		4
        /*00a8*/ 	.byte	0x04, 0x0a
        /*00aa*/ 	.short	(.L_33 - .L_32)
	.align		4
.L_32:
        /*00ac*/ 	.word	index@(.nv.constant0._Z7softmaxPKfPfiiiPmi)
        /*00b0*/ 	.short	0x0380
        /*00b2*/ 	.short	0x002c


	//----- nvinfo : EIATTR_SW_WAR
	.align		4
.L_33:
        /*00b4*/ 	.byte	0x04, 0x36
        /*00b6*/ 	.short	(.L_35 - .L_34)
.L_34:
        /*00b8*/ 	.word	0x00000008
.L_35:


//--------------------- .nv.callgraph             --------------------------
	.section	.nv.callgraph,"",@"SHT_CUDA_CALLGRAPH"
	.align	4
	.sectionentsize	8
	.align		4
        /*0000*/ 	.word	0x00000000
	.align		4
        /*0004*/ 	.word	0xffffffff
	.align		4
        /*0008*/ 	.word	0x00000000
	.align		4
        /*000c*/ 	.word	0xfffffffe
	.align		4
        /*0010*/ 	.word	0x00000000
	.align		4
        /*0014*/ 	.word	0xfffffffd
	.align		4
        /*0018*/ 	.word	0x00000000
	.align		4
        /*001c*/ 	.word	0xfffffffc


//--------------------- .text._Z7softmaxPKfPfiiiPmi --------------------------
	.section	.text._Z7softmaxPKfPfiiiPmi,"ax",@progbits
	.align	128
        .global         _Z7softmaxPKfPfiiiPmi
        .type           _Z7softmaxPKfPfiiiPmi,@function
        .size           _Z7softmaxPKfPfiiiPmi,(.L_x_110 - _Z7softmaxPKfPfiiiPmi)
        .other          _Z7softmaxPKfPfiiiPmi,@"STO_CUDA_ENTRY STV_DEFAULT"
_Z7softmaxPKfPfiiiPmi:
.text._Z7softmaxPKfPfiiiPmi:
[----:B------:R-:W0:Y:S01]  /*0000*/  LDC R1, c[0x0][0x37c] ;  /* 0x0000df00ff017b82 */ /* 0x000e220000000800 */
[----:B------:R-:W1:Y:S01]  /*0010*/  LDCU UR5, c[0x0][0x3a8] ;  /* 0x00007500ff0577ac */ /* 0x000e620008000800 */
[----:B0-----:R-:W-:Y:S01]  /*0020*/  IADD3 R1, PT, PT, R1, -0x28, RZ ;  /* 0xffffffd801017810 */ /* 0x001fe20007ffe0ff */
[----:B------:R-:W0:Y:S01]  /*0030*/  S2R R3, SR_TID.X ;  /* 0x0000000000037919 */ /* 0x000e220000002100 */
[----:B------:R-:W2:Y:S02]  /*0040*/  LDCU.64 UR8, c[0x0][0x358] ;  /* 0x00006b00ff0877ac */ /* 0x000ea40008000a00 */
[----:B------:R-:W-:Y:S01]  /*0050*/  IADD3 R0, PT, PT, R1, 0x14, RZ ;  /* 0x0000001401007810 */ /* 0x000fe20007ffe0ff */
[----:B------:R3:W-:Y:S01]  /*0060*/  STL.64 [R1], RZ ;  /* 0x000000ff01007387 */ /* 0x0007e20000100a00 */
[----:B------:R-:W-:-:S03]  /*0070*/  IMAD.MOV.U32 R2, RZ, RZ, R1 ;  /* 0x000000ffff027224 */ /* 0x000fc600078e0001 */
[----:B------:R3:W-:Y:S04]  /*0080*/  STL.64 [R1+0x8], RZ ;  /* 0x000008ff01007387 */ /* 0x0007e80000100a00 */
[----:B------:R3:W-:Y:S01]  /*0090*/  STL [R1+0x10], RZ ;  /* 0x000010ff01007387 */ /* 0x0007e20000100800 */
[----:B-1----:R-:W-:-:S09]  /*00a0*/  UISETP.GE.AND UP0, UPT, UR5, 0x1, UPT ;  /* 0x000000010500788c */ /* 0x002fd2000bf06270 */
[----:B--23--:R-:W-:Y:S05]  /*00b0*/  BRA.U !UP0, `(.L_x_0) ;  /* 0x0000002508e87547 */ /* 0x00cfea000b800000 */
[----:B------:R-:W1:Y:S01]  /*00c0*/  S2UR UR4, SR_CTAID.X ;  /* 0x00000000000479c3 */ /* 0x000e620000002500 */
[----:B------:R-:W2:Y:S01]  /*00d0*/  LDCU UR7, c[0x0][0x3a8] ;  /* 0x00007500ff0777ac */ /* 0x000ea20008000800 */
[----:B------:R-:W-:Y:S01]  /*00e0*/  IMAD.MOV.U32 R4, RZ, RZ, RZ ;  /* 0x000000ffff047224 */ /* 0x000fe200078e00ff */
[----:B------:R-:W-:Y:S02]  /*00f0*/  UISETP.GE.U32.AND UP0, UPT, UR5, 0x8, UPT ;  /* 0x000000080500788c */ /* 0x000fe4000bf06070 */
[----:B------:R-:W-:-:S03]  /*0100*/  ULOP3.LUT UR6, UR5, 0x7, URZ, 0xc0, !UPT ;  /* 0x0000000705067892 */ /* 0x000fc6000f8ec0ff */
[----:B------:R-:W3:Y:S01]  /*0110*/  LDC R7, c[0x0][0x398] ;  /* 0x0000e600ff077b82 */ /* 0x000ee20000000800 */
[----:B--2---:R-:W-:Y:S01]  /*0120*/  IMAD.U32 R5, RZ, RZ, UR7 ;  /* 0x00000007ff057e24 */ /* 0x004fe2000f8e00ff */
[----:B-1----:R-:W-:Y:S02]  /*0130*/  MOV R9, UR4 ;  /* 0x0000000400097c02 */ /* 0x002fe40008000f00 */
[----:B---3--:R-:W-:Y:S01]  /*0140*/  LEA R6, R7, R2, 0x2 ;  /* 0x0000000207067211 */ /* 0x008fe200078e10ff */
[----:B------:R-:W-:Y:S06]  /*0150*/  BRA.U !UP0, `(.L_x_1) ;  /* 0x00000015081c7547 */ /* 0x000fec000b800000 */
[----:B------:R-:W1:Y:S01]  /*0160*/  LDC.64 R14, c[0x0][0x3a0] ;  /* 0x0000e800ff0e7b82 */ /* 0x000e620000000a00 */
[----:B------:R-:W-:Y:S01]  /*0170*/  IMAD.U32 R5, RZ, RZ, UR7 ;  /* 0x00000007ff057e24 */ /* 0x000fe2000f8e00ff */
[----:B------:R-:W2:Y:S01]  /*0180*/  LDCU UR10, c[0x0][0x398] ;  /* 0x00007300ff0a77ac */ /* 0x000ea20008000800 */
[----:B------:R-:W-:Y:S01]  /*0190*/  ULOP3.LUT UR5, UR5, 0x7ffffff8, URZ, 0xc0, !UPT ;  /* 0x7ffffff805057892 */ /* 0x000fe2000f8ec0ff */
[----:B------:R-:W-:-:S11]  /*01a0*/  UMOV UR4, URZ ;  /* 0x000000ff00047c82 */ /* 0x000fd60008000000 */
.L_x_33:
[----:B------:R-:W-:Y:S01]  /*01b0*/  IADD3 R17, PT, PT, R5, -0x1, RZ ;  /* 0xffffffff05117810 */ /* 0x000fe20007ffe0ff */
[----:B------:R-:W-:-:S03]  /*01c0*/  UIADD3 UR4, UPT, UPT, UR4, 0x8, URZ ;  /* 0x0000000804047890 */ /* 0x000fc6000fffe0ff */
[----:B--2---:R-:W-:Y:S01]  /*01d0*/  ISETP.NE.AND P0, PT, R17, UR10, PT ;  /* 0x0000000a11007c0c */ /* 0x004fe2000bf05270 */
[----:B------:R-:W-:-:S12]  /*01e0*/  UISETP.NE.AND UP0, UPT, UR4, UR5, UPT ;  /* 0x000000050400728c */ /* 0x000fd8000bf05270 */
[----:B------:R2:W-:Y:S01]  /*01f0*/  @!P0 STL [R6], RZ ;  /* 0x000000ff06008387 */ /* 0x0005e20000100800 */
[----:B01-34-:R-:W-:Y:S05]  /*0200*/  @!P0 BRA `(.L_x_2) ;  /* 0x00000000008c8947 */ /* 0x01bfea0003800000 */
[----:B-1----:R-:W-:-:S06]  /*0210*/  IMAD.WIDE.U32 R22, R17, 0x8, R14 ;  /* 0x0000000811167825 */ /* 0x002fcc00078e000e */
[----:B------:R-:W3:Y:S02]  /*0220*/  LDG.E.64 R22, desc[UR8][R22.64] ;  /* 0x0000000816167981 */ /* 0x000ee4000c1e1b00 */
[----:B---3--:R-:W-:-:S13]  /*0230*/  ISETP.NE.U32.AND P0, PT, R23, RZ, PT ;  /* 0x000000ff1700720c */ /* 0x008fda0003f05070 */
[----:B------:R-:W-:Y:S05]  /*0240*/  @P0 BRA `(.L_x_3) ;  /* 0x0000000000540947 */ /* 0x000fea0003800000 */
[----:B------:R-:W1:Y:S01]  /*0250*/  I2F.U32.RP R7, R22 ;  /* 0x0000001600077306 */ /* 0x000e620000209000 */
[----:B------:R-:W-:Y:S02]  /*0260*/  IADD3 R13, PT, PT, RZ, -R22, RZ ;  /* 0x80000016ff0d7210 */ /* 0x000fe40007ffe0ff */
[----:B------:R-:W-:-:S05]  /*0270*/  ISETP.NE.U32.AND P2, PT, R22, RZ, PT ;  /* 0x000000ff1600720c */ /* 0x000fca0003f45070 */
[----:B-1----:R-:W1:Y:S02]  /*0280*/  MUFU.RCP R7, R7 ;  /* 0x0000000700077308 */ /* 0x002e640000001000 */
[----:B-1----:R-:W-:-:S06]  /*0290*/  VIADD R10, R7, 0xffffffe ;  /* 0x0ffffffe070a7836 */ /* 0x002fcc0000000000 */
[----:B------:R1:W3:Y:S02]  /*02a0*/  F2I.FTZ.U32.TRUNC.NTZ R11, R10 ;  /* 0x0000000a000b7305 */ /* 0x0002e4000021f000 */
[----:B-1----:R-:W-:Y:S02]  /*02b0*/  IMAD.MOV.U32 R10, RZ, RZ, RZ ;  /* 0x000000ffff0a7224 */ /* 0x002fe400078e00ff */
[----:B---3--:R-:W-:-:S04]  /*02c0*/  IMAD R13, R13, R11, RZ ;  /* 0x0000000b0d0d7224 */ /* 0x008fc800078e02ff */
[----:B------:R-:W-:-:S06]  /*02d0*/  IMAD.HI.U32 R8, R11, R13, R10 ;  /* 0x0000000d0b087227 */ /* 0x000fcc00078e000a */
[----:B------:R-:W-:-:S05]  /*02e0*/  IMAD.HI.U32 R8, R8, R9, RZ ;  /* 0x0000000908087227 */ /* 0x000fca00078e00ff */
[----:B------:R-:W-:-:S05]  /*02f0*/  IADD3 R11, PT, PT, -R8, RZ, RZ ;  /* 0x000000ff080b7210 */ /* 0x000fca0007ffe1ff */
[----:B------:R-:W-:-:S05]  /*0300*/  IMAD R11, R22, R11, R9 ;  /* 0x0000000b160b7224 */ /* 0x000fca00078e0209 */
[----:B------:R-:W-:-:S13]  /*0310*/  ISETP.GE.U32.AND P0, PT, R11, R22, PT ;  /* 0x000000160b00720c */ /* 0x000fda0003f06070 */
[----:B------:R-:W-:Y:S01]  /*0320*/  @P0 IMAD.IADD R11, R11, 0x1, -R22 ;  /* 0x000000010b0b0824 */ /* 0x000fe200078e0a16 */
[----:B------:R-:W-:-:S04]  /*0330*/  @P0 IADD3 R8, PT, PT, R8, 0x1, RZ ;  /* 0x0000000108080810 */ /* 0x000fc80007ffe0ff */
[----:B------:R-:W-:-:S13]  /*0340*/  ISETP.GE.U32.AND P1, PT, R11, R22, PT ;  /* 0x000000160b00720c */ /* 0x000fda0003f26070 */
[----:B------:R-:W-:Y:S01]  /*0350*/  @P1 VIADD R8, R8, 0x1 ;  /* 0x0000000108081836 */ /* 0x000fe20000000000 */
[----:B------:R-:W-:-:S04]  /*0360*/  @!P2 LOP3.LUT R8, RZ, R22, RZ, 0x33, !PT ;  /* 0x00000016ff08a212 */ /* 0x000fc800078e33ff */
[----:B------:R-:W-:-:S05]  /*0370*/  IADD3 R7, PT, PT, -R8, RZ, RZ ;  /* 0x000000ff08077210 */ /* 0x000fca0007ffe1ff */
[----:B------:R-:W-:Y:S01]  /*0380*/  IMAD R22, R22, R7, R9 ;  /* 0x0000000716167224 */ /* 0x000fe200078e0209 */
[----:B------:R-:W-:Y:S06]  /*0390*/  BRA `(.L_x_4) ;  /* 0x00000000001c7947 */ /* 0x000fec0003800000 */
.L_x_3:
[----:B------:R-:W-:Y:S01]  /*03a0*/  IMAD.MOV.U32 R10, RZ, RZ, R22 ;  /* 0x000000ffff0a7224 */ /* 0x000fe200078e0016 */
[----:B------:R-:W-:Y:S02]  /*03b0*/  MOV R7, R23 ;  /* 0x0000001700077202 */ /* 0x000fe40000000f00 */
[----:B------:R-:W-:-:S07]  /*03c0*/  MOV R8, 0x3e0 ;  /* 0x000003e000087802 */ /* 0x000fce0000000f00 */
[----:B0-2---:R-:W-:Y:S05]  /*03d0*/  CALL.REL.NOINC `($__internal_0_$__cuda_sm20_div_u64) ;  /* 0x0000004c00387944 */ /* 0x005fea0003c00000 */
[----:B------:R-:W-:Y:S01]  /*03e0*/  IMAD.MOV R7, RZ, RZ, -R11 ;  /* 0x000000ffff077224 */ /* 0x000fe200078e0a0b */
[----:B------:R-:W-:-:S03]  /*03f0*/  MOV R8, R11 ;  /* 0x0000000b00087202 */ /* 0x000fc60000000f00 */
[----:B------:R-:W-:-:S07]  /*0400*/  IMAD R22, R22, R7, R9 ;  /* 0x0000000716167224 */ /* 0x000fce00078e0209 */
.L_x_4:
[----:B------:R-:W-:Y:S01]  /*0410*/  IMAD R17, R17, 0x4, R2 ;  /* 0x0000000411117824 */ /* 0x000fe200078e0202 */
[----:B------:R-:W-:-:S04]  /*0420*/  MOV R9, R8 ;  /* 0x0000000800097202 */ /* 0x000fc80000000f00 */
[----:B------:R3:W-:Y:S03]  /*0430*/  STL [R17], R22 ;  /* 0x0000001611007387 */ /* 0x0007e60000100800 */
.L_x_2:
[----:B---3--:R-:W-:-:S05]  /*0440*/  VIADD R17, R5, 0xfffffffe ;  /* 0xfffffffe05117836 */ /* 0x008fca0000000000 */
[----:B------:R-:W-:-:S13]  /*0450*/  ISETP.NE.AND P0, PT, R17, UR10, PT ;  /* 0x0000000a11007c0c */ /* 0x000fda000bf05270 */
[----:B------:R-:W-:Y:S05]  /*0460*/  @!P0 BRA `(.L_x_5) ;  /* 0x0000000000908947 */ /* 0x000fea0003800000 */
[----:B-1----:R-:W-:-:S06]  /*0470*/  IMAD.WIDE.U32 R22, R17, 0x8, R14 ;  /* 0x0000000811167825 */ /* 0x002fcc00078e000e */
[----:B------:R-:W3:Y:S02]  /*0480*/  LDG.E.64 R22, desc[UR8][R22.64] ;  /* 0x0000000816167981 */ /* 0x000ee4000c1e1b00 */
[----:B---3--:R-:W-:-:S13]  /*0490*/  ISETP.NE.U32.AND P0, PT, R23, RZ, PT ;  /* 0x000000ff1700720c */ /* 0x008fda0003f05070 */
[----:B------:R-:W-:Y:S05]  /*04a0*/  @P0 BRA `(.L_x_6) ;  /* 0x0000000000540947 */ /* 0x000fea0003800000 */
[----:B------:R-:W1:Y:S01]  /*04b0*/  I2F.U32.RP R7, R22 ;  /* 0x0000001600077306 */ /* 0x000e620000209000 */
[----:B------:R-:W-:Y:S01]  /*04c0*/  IMAD.MOV R13, RZ, RZ, -R22 ;  /* 0x000000ffff0d7224 */ /* 0x000fe200078e0a16 */
[----:B------:R-:W-:-:S06]  /*04d0*/  ISETP.NE.U32.AND P2, PT, R22, RZ, PT ;  /* 0x000000ff1600720c */ /* 0x000fcc0003f45070 */
[----:B-1----:R-:W1:Y:S02]  /*04e0*/  MUFU.RCP R7, R7 ;  /* 0x0000000700077308 */ /* 0x002e640000001000 */
[----:B-1----:R-:W-:-:S06]  /*04f0*/  IADD3 R10, PT, PT, R7, 0xffffffe, RZ ;  /* 0x0ffffffe070a7810 */ /* 0x002fcc0007ffe0ff */
[----:B------:R1:W3:Y:S02]  /*0500*/  F2I.FTZ.U32.TRUNC.NTZ R11, R10 ;  /* 0x0000000a000b7305 */ /* 0x0002e4000021f000 */
[----:B-1----:R-:W-:Y:S02]  /*0510*/  HFMA2 R10, -RZ, RZ, 0, 0 ;  /* 0x00000000ff0a7431 */ /* 0x002fe400000001ff */
[----:B---3--:R-:W-:-:S04]  /*0520*/  IMAD R13, R13, R11, RZ ;  /* 0x0000000b0d0d7224 */ /* 0x008fc800078e02ff */
[----:B------:R-:W-:-:S06]  /*0530*/  IMAD.HI.U32 R8, R11, R13, R10 ;  /* 0x0000000d0b087227 */ /* 0x000fcc00078e000a */
[----:B------:R-:W-:-:S04]  /*0540*/  IMAD.HI.U32 R8, R8, R9, RZ ;  /* 0x0000000908087227 */ /* 0x000fc800078e00ff */
[----:B------:R-:W-:-:S04]  /*0550*/  IMAD.MOV R11, RZ, RZ, -R8 ;  /* 0x000000ffff0b7224 */ /* 0x000fc800078e0a08 */
[----:B------:R-:W-:-:S05]  /*0560*/  IMAD R11, R22, R11, R9 ;  /* 0x0000000b160b7224 */ /* 0x000fca00078e0209 */
[----:B------:R-:W-:-:S13]  /*0570*/  ISETP.GE.U32.AND P0, PT, R11, R22, PT ;  /* 0x000000160b00720c */ /* 0x000fda0003f06070 */
[----:B------:R-:W-:Y:S01]  /*0580*/  @P0 IADD3 R11, PT, PT, -R22, R11, RZ ;  /* 0x0000000b160b0210 */ /* 0x000fe20007ffe1ff */
[----:B------:R-:W-:-:S03]  /*0590*/  @P0 VIADD R8, R8, 0x1 ;  /* 0x0000000108080836 */ /* 0x000fc60000000000 */
[----:B------:R-:W-:-:S13]  /*05a0*/  ISETP.GE.U32.AND P1, PT, R11, R22, PT ;  /* 0x000000160b00720c */ /* 0x000fda0003f26070 */
[----:B------:R-:W-:Y:S02]  /*05b0*/  @P1 IADD3 R8, PT, PT, R8, 0x1, RZ ;  /* 0x0000000108081810 */ /* 0x000fe40007ffe0ff */
[----:B------:R-:W-:-:S05]  /*05c0*/  @!P2 LOP3.LUT R8, RZ, R22, RZ, 0x33, !PT ;  /* 0x00000016ff08a212 */ /* 0x000fca00078e33ff */
[----:B------:R-:W-:-:S04]  /*05d0*/  IMAD.MOV R7, RZ, RZ, -R8 ;  /* 0x000000ffff077224 */ /* 0x000fc800078e0a08 */
[----:B------:R-:W-:Y:S01]  /*05e0*/  IMAD R22, R22, R7, R9 ;  /* 0x0000000716167224 */ /* 0x000fe200078e0209 */
[----:B------:R-:W-:Y:S06]  /*05f0*/  BRA `(.L_x_7) ;  /* 0x00000000001c7947 */ /* 0x000fec0003800000 */
.L_x_6:
[----:B------:R-:W-:Y:S01]  /*0600*/  MOV R10, R22 ;  /* 0x00000016000a7202 */ /* 0x000fe20000000f00 */
[----:B------:R-:W-:Y:S01]  /*0610*/  IMAD.MOV.U32 R7, RZ, RZ, R23 ;  /* 0x000000ffff077224 */ /* 0x000fe200078e0017 */
[----:B------:R-:W-:-:S07]  /*0620*/  MOV R8, 0x640 ;  /* 0x0000064000087802 */ /* 0x000fce0000000f00 */
[----:B0-2---:R-:W-:Y:S05]  /*0630*/  CALL.REL.NOINC `($__internal_0_$__cuda_sm20_div_u64) ;  /* 0x0000004800a07944 */ /* 0x005fea0003c00000 */
[----:B------:R-:W-:Y:S01]  /*0640*/  IADD3 R7, PT, PT, -R11, RZ, RZ ;  /* 0x000000ff0b077210 */ /* 0x000fe20007ffe1ff */
[----:B------:R-:W-:-:S04]  /*0650*/  IMAD.MOV.U32 R8, RZ, RZ, R11 ;  /* 0x000000ffff087224 */ /* 0x000fc800078e000b */
[----:B------:R-:W-:-:S07]  /*0660*/  IMAD R22, R22, R7, R9 ;  /* 0x0000000716167224 */ /* 0x000fce00078e0209 */
.L_x_7:
[----:B------:R-:W-:Y:S01]  /*0670*/  LEA R17, R17, R2, 0x2 ;  /* 0x0000000211117211 */ /* 0x000fe200078e10ff */
[----:B------:R-:W-:-:S04]  /*0680*/  IMAD.MOV.U32 R9, RZ, RZ, R8 ;  /* 0x000000ffff097224 */ /* 0x000fc800078e0008 */
[----:B------:R1:W-:Y:S01]  /*0690*/  STL [R17], R22 ;  /* 0x0000001611007387 */ /* 0x0003e20000100800 */
[----:B------:R-:W-:Y:S05]  /*06a0*/  BRA `(.L_x_8) ;  /* 0x0000000000047947 */ /* 0x000fea0003800000 */
.L_x_5:
[----:B------:R3:W-:Y:S02]  /*06b0*/  STL [R6], RZ ;  /* 0x000000ff06007387 */ /* 0x0007e40000100800 */
.L_x_8:
[----:B-1----:R-:W-:-:S04]  /*06c0*/  IADD3 R17, PT, PT, R5, -0x3, RZ ;  /* 0xfffffffd05117810 */ /* 0x002fc80007ffe0ff */
[----:B------:R-:W-:-:S13]  /*06d0*/  ISETP.NE.AND P0, PT, R17, UR10, PT ;  /* 0x0000000a11007c0c */ /* 0x000fda000bf05270 */
[----:B------:R-:W-:Y:S05]  /*06e0*/  @!P0 BRA `(.L_x_9) ;  /* 0x0000000000908947 */ /* 0x000fea0003800000 */
[----:B------:R-:W-:-:S06]  /*06f0*/  IMAD.WIDE.U32 R22, R17, 0x8, R14 ;  /* 0x0000000811167825 */ /* 0x000fcc00078e000e */
[----:B------:R-:W4:Y:S02]  /*0700*/  LDG.E.64 R22, desc[UR8][R22.64] ;  /* 0x0000000816167981 */ /* 0x000f24000c1e1b00 */
[----:B----4-:R-:W-:-:S13]  /*0710*/  ISETP.NE.U32.AND P0, PT, R23, RZ, PT ;  /* 0x000000ff1700720c */ /* 0x010fda0003f05070 */
[----:B------:R-:W-:Y:S05]  /*0720*/  @P0 BRA `(.L_x_10) ;  /* 0x0000000000540947 */ /* 0x000fea0003800000 */
[----:B------:R-:W1:Y:S01]  /*0730*/  I2F.U32.RP R7, R22 ;  /* 0x0000001600077306 */ /* 0x000e620000209000 */
[----:B------:R-:W-:Y:S02]  /*0740*/  IADD3 R13, PT, PT, RZ, -R22, RZ ;  /* 0x80000016ff0d7210 */ /* 0x000fe40007ffe0ff */
[----:B------:R-:W-:-:S05]  /*0750*/  ISETP.NE.U32.AND P2, PT, R22, RZ, PT ;  /* 0x000000ff1600720c */ /* 0x000fca0003f45070 */
[----:B-1----:R-:W1:Y:S02]  /*0760*/  MUFU.RCP R7, R7 ;  /* 0x0000000700077308 */ /* 0x002e640000001000 */
[----:B-1----:R-:W-:-:S06]  /*0770*/  VIADD R10, R7, 0xffffffe ;  /* 0x0ffffffe070a7836 */ /* 0x002fcc0000000000 */
[----:B------:R1:W4:Y:S02]  /*0780*/  F2I.FTZ.U32.TRUNC.NTZ R11, R10 ;  /* 0x0000000a000b7305 */ /* 0x000324000021f000 */
[----:B-1----:R-:W-:Y:S02]  /*0790*/  IMAD.MOV.U32 R10, RZ, RZ, RZ ;  /* 0x000000ffff0a7224 */ /* 0x002fe400078e00ff */
[----:B----4-:R-:W-:-:S04]  /*07a0*/  IMAD R13, R13, R11, RZ ;  /* 0x0000000b0d0d7224 */ /* 0x010fc800078e02ff */
        /* <DEDUP_REMOVED lines=13> */
.L_x_10:
[----:B------:R-:W-:Y:S01]  /*0880*/  IMAD.MOV.U32 R10, RZ, RZ, R22 ;  /* 0x000000ffff0a7224 */ /* 0x000fe200078e0016 */
[----:B------:R-:W-:Y:S02]  /*0890*/  MOV R7, R23 ;  /* 0x0000001700077202 */ /* 0x000fe40000000f00 */
[----:B------:R-:W-:-:S07]  /*08a0*/  MOV R8, 0x8c0 ;  /* 0x000008c000087802 */ /* 0x000fce0000000f00 */
[----:B0-23--:R-:W-:Y:S05]  /*08b0*/  CALL.REL.NOINC `($__internal_0_$__cuda_sm20_div_u64) ;  /* 0x0000004800007944 */ /* 0x00dfea0003c00000 */
[----:B------:R-:W-:Y:S01]  /*08c0*/  IMAD.MOV R7, RZ, RZ, -R11 ;  /* 0x000000ffff077224 */ /* 0x000fe200078e0a0b */
[----:B------:R-:W-:-:S03]  /*08d0*/  MOV R8, R11 ;  /* 0x0000000b00087202 */ /* 0x000fc60000000f00 */
[----:B------:R-:W-:-:S07]  /*08e0*/  IMAD R22, R22, R7, R9 ;  /* 0x0000000716167224 */ /* 0x000fce00078e0209 */
.L_x_11:
[----:B------:R-:W-:Y:S01]  /*08f0*/  IMAD R17, R17, 0x4, R2 ;  /* 0x0000000411117824 */ /* 0x000fe200078e0202 */
[----:B------:R-:W-:-:S04]  /*0900*/  MOV R9, R8 ;  /* 0x0000000800097202 */ /* 0x000fc80000000f00 */
[----:B------:R1:W-:Y:S01]  /*0910*/  STL [R17], R22 ;  /* 0x0000001611007387 */ /* 0x0003e20000100800 */
[----:B------:R-:W-:Y:S05]  /*0920*/  BRA `(.L_x_12) ;  /* 0x0000000000047947 */ /* 0x000fea0003800000 */
.L_x_9:
[----:B------:R4:W-:Y:S02]  /*0930*/  STL [R6], RZ ;  /* 0x000000ff06007387 */ /* 0x0009e40000100800 */
.L_x_12:
[----:B------:R-:W-:-:S05]  /*0940*/  VIADD R21, R5, 0xfffffffc ;  /* 0xfffffffc05157836 */ /* 0x000fca0000000000 */
[----:B------:R-:W-:-:S13]  /*0950*/  ISETP.NE.AND P0, PT, R21, UR10, PT ;  /* 0x0000000a15007c0c */ /* 0x000fda000bf05270 */
[----:B------:R-:W-:Y:S05]  /*0960*/  @!P0 BRA `(.L_x_13) ;  /* 0x0000000000908947 */ /* 0x000fea0003800000 */
[----:B-1----:R-:W-:-:S06]  /*0970*/  IMAD.WIDE.U32 R16, R21, 0x8, R14 ;  /* 0x0000000815107825 */ /* 0x002fcc00078e000e */
[----:B------:R-:W5:Y:S02]  /*0980*/  LDG.E.64 R16, desc[UR8][R16.64] ;  /* 0x0000000810107981 */ /* 0x000f64000c1e1b00 */
[----:B-----5:R-:W-:-:S13]  /*0990*/  ISETP.NE.U32.AND P0, PT, R17, RZ, PT ;  /* 0x000000ff1100720c */ /* 0x020fda0003f05070 */
[----:B------:R-:W-:Y:S05]  /*09a0*/  @P0 BRA `(.L_x_14) ;  /* 0x0000000000540947 */ /* 0x000fea0003800000 */
[----:B------:R-:W1:Y:S01]  /*09b0*/  I2F.U32.RP R7, R16 ;  /* 0x0000001000077306 */ /* 0x000e620000209000 */
[----:B------:R-:W-:Y:S01]  /*09c0*/  IMAD.MOV R13, RZ, RZ, -R16 ;  /* 0x000000ffff0d7224 */ /* 0x000fe200078e0a10 */
[----:B------:R-:W-:-:S06]  /*09d0*/  ISETP.NE.U32.AND P2, PT, R16, RZ, PT ;  /* 0x000000ff1000720c */ /* 0x000fcc0003f45070 */
[----:B-1----:R-:W1:Y:S02]  /*09e0*/  MUFU.RCP R7, R7 ;  /* 0x0000000700077308 */ /* 0x002e640000001000 */
[----:B-1----:R-:W-:-:S06]  /*09f0*/  IADD3 R10, PT, PT, R7, 0xffffffe, RZ ;  /* 0x0ffffffe070a7810 */ /* 0x002fcc0007ffe0ff */
[----:B------:R1:W5:Y:S02]  /*0a00*/  F2I.FTZ.U32.TRUNC.NTZ R11, R10 ;  /* 0x0000000a000b7305 */ /* 0x000364000021f000 */
[----:B-1----:R-:W-:Y:S02]  /*0a10*/  HFMA2 R10, -RZ, RZ, 0, 0 ;  /* 0x00000000ff0a7431 */ /* 0x002fe400000001ff */
[----:B-----5:R-:W-:-:S04]  /*0a20*/  IMAD R13, R13, R11, RZ ;  /* 0x0000000b0d0d7224 */ /* 0x020fc800078e02ff */
        /* <DEDUP_REMOVED lines=13> */
.L_x_14:
[----:B------:R-:W-:Y:S01]  /*0b00*/  MOV R10, R16 ;  /* 0x00000010000a7202 */ /* 0x000fe20000000f00 */
[----:B------:R-:W-:Y:S01]  /*0b10*/  IMAD.MOV.U32 R7, RZ, RZ, R17 ;  /* 0x000000ffff077224 */ /* 0x000fe200078e0011 */
[----:B------:R-:W-:-:S07]  /*0b20*/  MOV R8, 0xb40 ;  /* 0x00000b4000087802 */ /* 0x000fce0000000f00 */
[----:B0-234-:R-:W-:Y:S05]  /*0b30*/  CALL.REL.NOINC `($__internal_0_$__cuda_sm20_div_u64) ;  /* 0x0000004400607944 */ /* 0x01dfea0003c00000 */
[----:B------:R-:W-:Y:S01]  /*0b40*/  IADD3 R7, PT, PT, -R11, RZ, RZ ;  /* 0x000000ff0b077210 */ /* 0x000fe20007ffe1ff */
[----:B------:R-:W-:-:S04]  /*0b50*/  IMAD.MOV.U32 R8, RZ, RZ, R11 ;  /* 0x000000ffff087224 */ /* 0x000fc800078e000b */
[----:B------:R-:W-:-:S07]  /*0b60*/  IMAD R16, R16, R7, R9 ;  /* 0x0000000710107224 */ /* 0x000fce00078e0209 */
.L_x_15:
[----:B------:R-:W-:Y:S01]  /*0b70*/  LEA R21, R21, R2, 0x2 ;  /* 0x0000000215157211 */ /* 0x000fe200078e10ff */
[----:B------:R-:W-:-:S04]  /*0b80*/  IMAD.MOV.U32 R9, RZ, RZ, R8 ;  /* 0x000000ffff097224 */ /* 0x000fc800078e0008 */
[----:B------:R1:W-:Y:S01]  /*0b90*/  STL [R21], R16 ;  /* 0x0000001015007387 */ /* 0x0003e20000100800 */
[----:B------:R-:W-:Y:S05]  /*0ba0*/  BRA `(.L_x_16) ;  /* 0x0000000000047947 */ /* 0x000fea0003800000 */
.L_x_13:
[----:B------:R0:W-:Y:S02]  /*0bb0*/  STL [R6], RZ ;  /* 0x000000ff06007387 */ /* 0x0001e40000100800 */
.L_x_16:
[----:B-1----:R-:W-:-:S04]  /*0bc0*/  IADD3 R21, PT, PT, R5, -0x5, RZ ;  /* 0xfffffffb05157810 */ /* 0x002fc80007ffe0ff */
[----:B------:R-:W-:-:S13]  /*0bd0*/  ISETP.NE.AND P0, PT, R21, UR10, PT ;  /* 0x0000000a15007c0c */ /* 0x000fda000bf05270 */
[----:B------:R-:W-:Y:S05]  /*0be0*/  @!P0 BRA `(.L_x_17) ;  /* 0x0000000000908947 */ /* 0x000fea0003800000 */
[----:B------:R-:W-:-:S06]  /*0bf0*/  IMAD.WIDE.U32 R16, R21, 0x8, R14 ;  /* 0x0000000815107825 */ /* 0x000fcc00078e000e */
[----:B------:R-:W5:Y:S02]  /*0c00*/  LDG.E.64 R16, desc[UR8][R16.64] ;  /* 0x0000000810107981 */ /* 0x000f64000c1e1b00 */
[----:B-----5:R-:W-:-:S13]  /*0c10*/  ISETP.NE.U32.AND P0, PT, R17, RZ, PT ;  /* 0x000000ff1100720c */ /* 0x020fda0003f05070 */
[----:B------:R-:W-:Y:S05]  /*0c20*/  @P0 BRA `(.L_x_18) ;  /* 0x0000000000540947 */ /* 0x000fea0003800000 */
[----:B------:R-:W1:Y:S01]  /*0c30*/  I2F.U32.RP R7, R16 ;  /* 0x0000001000077306 */ /* 0x000e620000209000 */
[----:B------:R-:W-:Y:S02]  /*0c40*/  IADD3 R13, PT, PT, RZ, -R16, RZ ;  /* 0x80000010ff0d7210 */ /* 0x000fe40007ffe0ff */
[----:B------:R-:W-:-:S05]  /*0c50*/  ISETP.NE.U32.AND P2, PT, R16, RZ, PT ;  /* 0x000000ff1000720c */ /* 0x000fca0003f45070 */
[----:B-1----:R-:W1:Y:S02]  /*0c60*/  MUFU.RCP R7, R7 ;  /* 0x0000000700077308 */ /* 0x002e640000001000 */
[----:B-1----:R-:W-:-:S06]  /*0c70*/  VIADD R10, R7, 0xffffffe ;  /* 0x0ffffffe070a7836 */ /* 0x002fcc0000000000 */
[----:B------:R1:W5:Y:S02]  /*0c80*/  F2I.FTZ.U32.TRUNC.NTZ R11, R10 ;  /* 0x0000000a000b7305 */ /* 0x000364000021f000 */
[----:B-1----:R-:W-:Y:S02]  /*0c90*/  IMAD.MOV.U32 R10, RZ, RZ, RZ ;  /* 0x000000ffff0a7224 */ /* 0x002fe400078e00ff */
[----:B-----5:R-:W-:-:S04]  /*0ca0*/  IMAD R13, R13, R11, RZ ;  /* 0x0000000b0d0d7224 */ /* 0x020fc800078e02ff */
        /* <DEDUP_REMOVED lines=13> */
.L_x_18:
[----:B------:R-:W-:Y:S01]  /*0d80*/  IMAD.MOV.U32 R10, RZ, RZ, R16 ;  /* 0x000000ffff0a7224 */ /* 0x000fe200078e0010 */
[----:B------:R-:W-:Y:S02]  /*0d90*/  MOV R7, R17 ;  /* 0x0000001100077202 */ /* 0x000fe40000000f00 */
[----:B------:R-:W-:-:S07]  /*0da0*/  MOV R8, 0xdc0 ;  /* 0x00000dc000087802 */ /* 0x000fce0000000f00 */
[----:B0-234-:R-:W-:Y:S05]  /*0db0*/  CALL.REL.NOINC `($__internal_0_$__cuda_sm20_div_u64) ;  /* 0x0000004000c07944 */ /* 0x01dfea0003c00000 */
[----:B------:R-:W-:Y:S01]  /*0dc0*/  IMAD.MOV R7, RZ, RZ, -R11 ;  /* 0x000000ffff077224 */ /* 0x000fe200078e0a0b */
[----:B------:R-:W-:-:S03]  /*0dd0*/  MOV R8, R11 ;  /* 0x0000000b00087202 */ /* 0x000fc60000000f00 */
[----:B------:R-:W-:-:S07]  /*0de0*/  IMAD R16, R16, R7, R9 ;  /* 0x0000000710107224 */ /* 0x000fce00078e0209 */
.L_x_19:
[----:B------:R-:W-:Y:S01]  /*0df0*/  IMAD R21, R21, 0x4, R2 ;  /* 0x0000000415157824 */ /* 0x000fe200078e0202 */
[----:B------:R-:W-:-:S04]  /*0e00*/  MOV R9, R8 ;  /* 0x0000000800097202 */ /* 0x000fc80000000f00 */
[----:B------:R1:W-:Y:S01]  /*0e10*/  STL [R21], R16 ;  /* 0x0000001015007387 */ /* 0x0003e20000100800 */
[----:B------:R-:W-:Y:S05]  /*0e20*/  BRA `(.L_x_20) ;  /* 0x0000000000047947 */ /* 0x000fea0003800000 */
.L_x_17:
[----:B------:R1:W-:Y:S02]  /*0e30*/  STL [R6], RZ ;  /* 0x000000ff06007387 */ /* 0x0003e40000100800 */
.L_x_20:
[----:B-1----:R-:W-:-:S05]  /*0e40*/  VIADD R21, R5, 0xfffffffa ;  /* 0xfffffffa05157836 */ /* 0x002fca0000000000 */
[----:B------:R-:W-:-:S13]  /*0e50*/  ISETP.NE.AND P0, PT, R21, UR10, PT ;  /* 0x0000000a15007c0c */ /* 0x000fda000bf05270 */
[----:B------:R-:W-:Y:S05]  /*0e60*/  @!P0 BRA `(.L_x_21) ;  /* 0x0000000000908947 */ /* 0x000fea0003800000 */
[----:B------:R-:W-:-:S06]  /*0e70*/  IMAD.WIDE.U32 R16, R21, 0x8, R14 ;  /* 0x0000000815107825 */ /* 0x000fcc00078e000e */
        /* <DEDUP_REMOVED lines=24> */
.L_x_22:
[----:B------:R-:W-:Y:S01]  /*1000*/  MOV R10, R16 ;  /* 0x00000010000a7202 */ /* 0x000fe20000000f00 */
[----:B------:R-:W-:Y:S01]  /*1010*/  IMAD.MOV.U32 R7, RZ, RZ, R17 ;  /* 0x000000ffff077224 */ /* 0x000fe200078e0011 */
[----:B------:R-:W-:-:S07]  /*1020*/  MOV R8, 0x1040 ;  /* 0x0000104000087802 */ /* 0x000fce0000000f00 */
[----:B0-234-:R-:W-:Y:S05]  /*1030*/  CALL.REL.NOINC `($__internal_0_$__cuda_sm20_div_u64) ;  /* 0x0000004000207944 */ /* 0x01dfea0003c00000 */
[----:B------:R-:W-:Y:S01]  /*1040*/  IADD3 R7, PT, PT, -R11, RZ, RZ ;  /* 0x000000ff0b077210 */ /* 0x000fe20007ffe1ff */
[----:B------:R-:W-:-:S04]  /*1050*/  IMAD.MOV.U32 R8, RZ, RZ, R11 ;  /* 0x000000ffff087224 */ /* 0x000fc800078e000b */
[----:B------:R-:W-:-:S07]  /*1060*/  IMAD R16, R16, R7, R9 ;  /* 0x0000000710107224 */ /* 0x000fce00078e0209 */
.L_x_23:
[----:B------:R-:W-:Y:S01]  /*1070*/  LEA R21, R21, R2, 0x2 ;  /* 0x0000000215157211 */ /* 0x000fe200078e10ff */
[----:B------:R-:W-:-:S04]  /*1080*/  IMAD.MOV.U32 R9, RZ, RZ, R8 ;  /* 0x000000ffff097224 */ /* 0x000fc800078e0008 */
[----:B------:R1:W-:Y:S01]  /*1090*/  STL [R21], R16 ;  /* 0x0000001015007387 */ /* 0x0003e20000100800 */
[----:B------:R-:W-:Y:S05]  /*10a0*/  BRA `(.L_x_24) ;  /* 0x0000000000047947 */ /* 0x000fea0003800000 */
.L_x_21:
[----:B------:R1:W-:Y:S02]  /*10b0*/  STL [R6], RZ ;  /* 0x000000ff06007387 */ /* 0x0003e40000100800 */
.L_x_24:
        /* <DEDUP_REMOVED lines=28> */
.L_x_26:
[----:B------:R-:W-:Y:S01]  /*1280*/  IMAD.MOV.U32 R10, RZ, RZ, R16 ;  /* 0x000000ffff0a7224 */ /* 0x000fe200078e0010 */
[----:B------:R-:W-:Y:S02]  /*1290*/  MOV R7, R17 ;  /* 0x0000001100077202 */ /* 0x000fe40000000f00 */
[----:B------:R-:W-:-:S07]  /*12a0*/  MOV R8, 0x12c0 ;  /* 0x000012c000087802 */ /* 0x000fce0000000f00 */
[----:B0-234-:R-:W-:Y:S05]  /*12b0*/  CALL.REL.NOINC `($__internal_0_$__cuda_sm20_div_u64) ;  /* 0x0000003c00807944 */ /* 0x01dfea0003c00000 */
[----:B------:R-:W-:Y:S01]  /*12c0*/  IMAD.MOV R7, RZ, RZ, -R11 ;  /* 0x000000ffff077224 */ /* 0x000fe200078e0a0b */
[----:B------:R-:W-:-:S03]  /*12d0*/  MOV R8, R11 ;  /* 0x0000000b00087202 */ /* 0x000fc60000000f00 */
[----:B------:R-:W-:-:S07]  /*12e0*/  IMAD R16, R16, R7, R9 ;  /* 0x0000000710107224 */ /* 0x000fce00078e0209 */
.L_x_27:
[----:B------:R-:W-:Y:S01]  /*12f0*/  IMAD R21, R21, 0x4, R2 ;  /* 0x0000000415157824 */ /* 0x000fe200078e0202 */
[----:B------:R-:W-:-:S04]  /*1300*/  MOV R9, R8 ;  /* 0x0000000800097202 */ /* 0x000fc80000000f00 */
[----:B------:R1:W-:Y:S01]  /*1310*/  STL [R21], R16 ;  /* 0x0000001015007387 */ /* 0x0003e20000100800 */
[----:B------:R-:W-:Y:S05]  /*1320*/  BRA `(.L_x_28) ;  /* 0x0000000000047947 */ /* 0x000fea0003800000 */
.L_x_25:
[----:B------:R1:W-:Y:S02]  /*1330*/  STL [R6], RZ ;  /* 0x000000ff06007387 */ /* 0x0003e40000100800 */
.L_x_28:
        /* <DEDUP_REMOVED lines=28> */
.L_x_30:
[----:B------:R-:W-:Y:S01]  /*1500*/  MOV R10, R16 ;  /* 0x00000010000a7202 */ /* 0x000fe20000000f00 */
[----:B------:R-:W-:Y:S01]  /*1510*/  IMAD.MOV.U32 R7, RZ, RZ, R17 ;  /* 0x000000ffff077224 */ /* 0x000fe200078e0011 */
[----:B------:R-:W-:-:S07]  /*1520*/  MOV R8, 0x1540 ;  /* 0x0000154000087802 */ /* 0x000fce0000000f00 */
[----:B0-234-:R-:W-:Y:S05]  /*1530*/  CALL.REL.NOINC `($__internal_0_$__cuda_sm20_div_u64) ;  /* 0x0000003800e07944 */ /* 0x01dfea0003c00000 */
[----:B------:R-:W-:Y:S01]  /*1540*/  IADD3 R7, PT, PT, -R11, RZ, RZ ;  /* 0x000000ff0b077210 */ /* 0x000fe20007ffe1ff */
[----:B------:R-:W-:-:S04]  /*1550*/  IMAD.MOV.U32 R8, RZ, RZ, R11 ;  /* 0x000000ffff087224 */ /* 0x000fc800078e000b */
[----:B------:R-:W-:-:S07]  /*1560*/  IMAD R16, R16, R7, R9 ;  /* 0x0000000710107224 */ /* 0x000fce00078e0209 */
.L_x_31:
[----:B------:R-:W-:Y:S02]  /*1570*/  LEA R7, R5, R2, 0x2 ;  /* 0x0000000205077211 */ /* 0x000fe400078e10ff */
[----:B------:R-:W-:-:S03]  /*1580*/  MOV R9, R8 ;  /* 0x0000000800097202 */ /* 0x000fc60000000f00 */
[----:B------:R1:W-:Y:S01]  /*1590*/  STL [R7], R16 ;  /* 0x0000001007007387 */ /* 0x0003e20000100800 */
[----:B------:R-:W-:Y:S05]  /*15a0*/  BRA `(.L_x_32) ;  /* 0x0000000000047947 */ /* 0x000fea0003800000 */
.L_x_29:
[----:B------:R0:W-:Y:S02]  /*15b0*/  STL [R6], RZ ;  /* 0x000000ff06007387 */ /* 0x0001e40000100800 */
.L_x_32:
[----:B------:R-:W-:Y:S05]  /*15c0*/  BRA.U UP0, `(.L_x_33) ;  /* 0xffffffe900f87547 */ /* 0x000fea000b83ffff */
.L_x_1:
[----:B------:R-:W-:-:S09]  /*15d0*/  UISETP.NE.AND UP0, UPT, UR6, URZ, UPT ;  /* 0x000000ff0600728c */ /* 0x000fd2000bf05270 */
[----:B------:R-:W-:Y:S05]  /*15e0*/  BRA.U !UP0, `(.L_x_0) ;  /* 0x00000011089c7547 */ /* 0x000fea000b800000 */
[----:B------:R-:W5:Y:S01]  /*15f0*/  LDCU UR4, c[0x0][0x3a8] ;  /* 0x00007500ff0477ac */ /* 0x000f620008000800 */
[----:B------:R-:W-:Y:S02]  /*1600*/  UISETP.GE.U32.AND UP0, UPT, UR6, 0x4, UPT ;  /* 0x000000040600788c */ /* 0x000fe4000bf06070 */
[----:B-----5:R-:W-:-:S07]  /*1610*/  ULOP3.LUT UR4, UR4, 0x3, URZ, 0xc0, !UPT ;  /* 0x0000000304047892 */ /* 0x020fce000f8ec0ff */
[----:B------:R-:W-:Y:S05]  /*1620*/  BRA.U !UP0, `(.L_x_34) ;  /* 0x0000000908987547 */ /* 0x000fea000b800000 */
[----:B------:R-:W5:Y:S01]  /*1630*/  LDCU UR5, c[0x0][0x398] ;  /* 0x00007300ff0577ac */ /* 0x000f620008000800 */
[----:B------:R-:W-:-:S05]  /*1640*/  VIADD R15, R5, 0xffffffff ;  /* 0xffffffff050f7836 */ /* 0x000fca0000000000 */
[----:B-----5:R-:W-:-:S13]  /*1650*/  ISETP.NE.AND P0, PT, R15, UR5, PT ;  /* 0x000000050f007c0c */ /* 0x020fda000bf05270 */
[----:B------:R-:W-:Y:S05]  /*1660*/  @!P0 BRA `(.L_x_35) ;  /* 0x0000000000948947 */ /* 0x000fea0003800000 */
[----:B-1----:R-:W1:Y:S02]  /*1670*/  LDC.64 R16, c[0x0][0x3a0] ;  /* 0x0000e800ff107b82 */ /* 0x002e640000000a00 */
[----:B-1----:R-:W-:-:S06]  /*1680*/  IMAD.WIDE.U32 R16, R15, 0x8, R16 ;  /* 0x000000080f107825 */ /* 0x002fcc00078e0010 */
[----:B------:R-:W5:Y:S02]  /*1690*/  LDG.E.64 R16, desc[UR8][R16.64] ;  /* 0x0000000810107981 */ /* 0x000f64000c1e1b00 */
[----:B-----5:R-:W-:-:S13]  /*16a0*/  ISETP.NE.U32.AND P0, PT, R17, RZ, PT ;  /* 0x000000ff1100720c */ /* 0x020fda0003f05070 */
[----:B------:R-:W-:Y:S05]  /*16b0*/  @P0 BRA `(.L_x_36) ;  /* 0x0000000000540947 */ /* 0x000fea0003800000 */
[----:B------:R-:W1:Y:S01]  /*16c0*/  I2F.U32.RP R7, R16 ;  /* 0x0000001000077306 */ /* 0x000e620000209000 */
[----:B------:R-:W-:Y:S02]  /*16d0*/  IADD3 R13, PT, PT, RZ, -R16, RZ ;  /* 0x80000010ff0d7210 */ /* 0x000fe40007ffe0ff */
[----:B------:R-:W-:-:S05]  /*16e0*/  ISETP.NE.U32.AND P2, PT, R16, RZ, PT ;  /* 0x000000ff1000720c */ /* 0x000fca0003f45070 */
[----:B-1----:R-:W1:Y:S02]  /*16f0*/  MUFU.RCP R7, R7 ;  /* 0x0000000700077308 */ /* 0x002e640000001000 */
[----:B-1----:R-:W-:-:S06]  /*1700*/  IADD3 R10, PT, PT, R7, 0xffffffe, RZ ;  /* 0x0ffffffe070a7810 */ /* 0x002fcc0007ffe0ff */
        /* <DEDUP_REMOVED lines=8> */
[----:B------:R-:W-:Y:S01]  /*1790*/  @P0 IADD3 R11, PT, PT, -R16, R11, RZ ;  /* 0x0000000b100b0210 */ /* 0x000fe20007ffe1ff */
[----:B------:R-:W-:-:S03]  /*17a0*/  @P0 VIADD R8, R8, 0x1 ;  /* 0x0000000108080836 */ /* 0x000fc60000000000 */
[----:B------:R-:W-:-:S13]  /*17b0*/  ISETP.GE.U32.AND P1, PT, R11, R16, PT ;  /* 0x000000100b00720c */ /* 0x000fda0003f26070 */
[----:B------:R-:W-:Y:S02]  /*17c0*/  @P1 IADD3 R8, PT, PT, R8, 0x1, RZ ;  /* 0x0000000108081810 */ /* 0x000fe40007ffe0ff */
[----:B------:R-:W-:-:S04]  /*17d0*/  @!P2 LOP3.LUT R8, RZ, R16, RZ, 0x33, !PT ;  /* 0x00000010ff08a212 */ /* 0x000fc800078e33ff */
[----:B------:R-:W-:-:S05]  /*17e0*/  IADD3 R7, PT, PT, -R8, RZ, RZ ;  /* 0x000000ff08077210 */ /* 0x000fca0007ffe1ff */
[----:B------:R-:W-:Y:S01]  /*17f0*/  IMAD R16, R16, R7, R9 ;  /* 0x0000000710107224 */ /* 0x000fe200078e0209 */
[----:B------:R-:W-:Y:S06]  /*1800*/  BRA `(.L_x_37) ;  /* 0x00000000001c7947 */ /* 0x000fec0003800000 */
.L_x_36:
[----:B------:R-:W-:Y:S01]  /*1810*/  IMAD.MOV.U32 R10, RZ, RZ, R16 ;  /* 0x000000ffff0a7224 */ /* 0x000fe200078e0010 */
[----:B------:R-:W-:Y:S02]  /*1820*/  MOV R7, R17 ;  /* 0x0000001100077202 */ /* 0x000fe40000000f00 */
[----:B------:R-:W-:-:S07]  /*1830*/  MOV R8, 0x1850 ;  /* 0x0000185000087802 */ /* 0x000fce0000000f00 */
[----:B0-234-:R-:W-:Y:S05]  /*1840*/  CALL.REL.NOINC `($__internal_0_$__cuda_sm20_div_u64) ;  /* 0x00000038001c7944 */ /* 0x01dfea0003c00000 */
[----:B------:R-:W-:Y:S01]  /*1850*/  IADD3 R7, PT, PT, -R11, RZ, RZ ;  /* 0x000000ff0b077210 */ /* 0x000fe20007ffe1ff */
[----:B------:R-:W-:-:S04]  /*1860*/  IMAD.MOV.U32 R8, RZ, RZ, R11 ;  /* 0x000000ffff087224 */ /* 0x000fc800078e000b */
[----:B------:R-:W-:-:S07]  /*1870*/  IMAD R16, R16, R7, R9 ;  /* 0x0000000710107224 */ /* 0x000fce00078e0209 */
.L_x_37:
[----:B------:R-:W-:Y:S02]  /*1880*/  LEA R15, R15, R2, 0x2 ;  /* 0x000000020f0f7211 */ /* 0x000fe400078e10ff */
[----:B------:R-:W-:-:S03]  /*1890*/  MOV R9, R8 ;  /* 0x0000000800097202 */ /* 0x000fc60000000f00 */
[----:B------:R1:W-:Y:S01]  /*18a0*/  STL [R15], R16 ;  /* 0x000000100f007387 */ /* 0x0003e20000100800 */
[----:B------:R-:W-:Y:S05]  /*18b0*/  BRA `(.L_x_38) ;  /* 0x0000000000047947 */ /* 0x000fea0003800000 */
.L_x_35:
[----:B------:R0:W-:Y:S02]  /*18c0*/  STL [R6], RZ ;  /* 0x000000ff06007387 */ /* 0x0001e40000100800 */
.L_x_38:
[----:B------:R-:W5:Y:S01]  /*18d0*/  LDCU UR5, c[0x0][0x398] ;  /* 0x00007300ff0577ac */ /* 0x000f620008000800 */
[----:B-1----:R-:W-:-:S05]  /*18e0*/  VIADD R15, R5, 0xfffffffe ;  /* 0xfffffffe050f7836 */ /* 0x002fca0000000000 */
[----:B-----5:R-:W-:-:S13]  /*18f0*/  ISETP.NE.AND P0, PT, R15, UR5, PT ;  /* 0x000000050f007c0c */ /* 0x020fda000bf05270 */
[----:B------:R-:W-:Y:S05]  /*1900*/  @!P0 BRA `(.L_x_39) ;  /* 0x0000000000908947 */ /* 0x000fea0003800000 */
[----:B------:R-:W1:Y:S02]  /*1910*/  LDC.64 R16, c[0x0][0x3a0] ;  /* 0x0000e800ff107b82 */ /* 0x000e640000000a00 */
        /* <DEDUP_REMOVED lines=25> */
.L_x_40:
[----:B------:R-:W-:Y:S01]  /*1ab0*/  IMAD.MOV.U32 R10, RZ, RZ, R16 ;  /* 0x000000ffff0a7224 */ /* 0x000fe200078e0010 */
[----:B------:R-:W-:Y:S02]  /*1ac0*/  MOV R7, R17 ;  /* 0x0000001100077202 */ /* 0x000fe40000000f00 */
[----:B------:R-:W-:-:S07]  /*1ad0*/  MOV R8, 0x1af0 ;  /* 0x00001af000087802 */ /* 0x000fce0000000f00 */
[----:B0-234-:R-:W-:Y:S05]  /*1ae0*/  CALL.REL.NOINC `($__internal_0_$__cuda_sm20_div_u64) ;  /* 0x0000003400747944 */ /* 0x01dfea0003c00000 */
[----:B------:R-:W-:Y:S01]  /*1af0*/  IADD3 R7, PT, PT, -R11, RZ, RZ ;  /* 0x000000ff0b077210 */ /* 0x000fe20007ffe1ff */
[----:B------:R-:W-:-:S04]  /*1b00*/  IMAD.MOV.U32 R8, RZ, RZ, R11 ;  /* 0x000000ffff087224 */ /* 0x000fc800078e000b */
[----:B------:R-:W-:-:S07]  /*1b10*/  IMAD R16, R16, R7, R9 ;  /* 0x0000000710107224 */ /* 0x000fce00078e0209 */
.L_x_41:
[----:B------:R-:W-:Y:S02]  /*1b20*/  LEA R15, R15, R2, 0x2 ;  /* 0x000000020f0f7211 */ /* 0x000fe400078e10ff */
[----:B------:R-:W-:-:S03]  /*1b30*/  MOV R9, R8 ;  /* 0x0000000800097202 */ /* 0x000fc60000000f00 */
[----:B------:R1:W-:Y:S04]  /*1b40*/  STL [R15], R16 ;  /* 0x000000100f007387 */ /* 0x0003e80000100800 */
.L_x_39:
        /* <DEDUP_REMOVED lines=30> */
.L_x_43:
[----:B------:R-:W-:Y:S01]  /*1d30*/  IMAD.MOV.U32 R10, RZ, RZ, R16 ;  /* 0x000000ffff0a7224 */ /* 0x000fe200078e0010 */
[----:B------:R-:W-:Y:S02]  /*1d40*/  MOV R7, R17 ;  /* 0x0000001100077202 */ /* 0x000fe40000000f00 */
[----:B------:R-:W-:-:S07]  /*1d50*/  MOV R8, 0x1d70 ;  /* 0x00001d7000087802 */ /* 0x000fce0000000f00 */
[----:B0-234-:R-:W-:Y:S05]  /*1d60*/  CALL.REL.NOINC `($__internal_0_$__cuda_sm20_div_u64) ;  /* 0x0000003000d47944 */ /* 0x01dfea0003c00000 */
[----:B------:R-:W-:Y:S01]  /*1d70*/  IADD3 R7, PT, PT, -R11, RZ, RZ ;  /* 0x000000ff0b077210 */ /* 0x000fe20007ffe1ff */
[----:B------:R-:W-:-:S04]  /*1d80*/  IMAD.MOV.U32 R8, RZ, RZ, R11 ;  /* 0x000000ffff087224 */ /* 0x000fc800078e000b */
[----:B------:R-:W-:-:S07]  /*1d90*/  IMAD R16, R16, R7, R9 ;  /* 0x0000000710107224 */ /* 0x000fce00078e0209 */
.L_x_44:
[----:B------:R-:W-:Y:S02]  /*1da0*/  LEA R15, R15, R2, 0x2 ;  /* 0x000000020f0f7211 */ /* 0x000fe400078e10ff */
[----:B------:R-:W-:-:S03]  /*1db0*/  MOV R9, R8 ;  /* 0x0000000800097202 */ /* 0x000fc60000000f00 */
[----:B------:R1:W-:Y:S01]  /*1dc0*/  STL [R15], R16 ;  /* 0x000000100f007387 */ /* 0x0003e20000100800 */
[----:B------:R-:W-:Y:S05]  /*1dd0*/  BRA `(.L_x_45) ;  /* 0x0000000000047947 */ /* 0x000fea0003800000 */
.L_x_42:
[----:B------:R1:W-:Y:S02]  /*1de0*/  STL [R6], RZ ;  /* 0x000000ff06007387 */ /* 0x0003e40000100800 */
.L_x_45:
[----:B------:R-:W5:Y:S01]  /*1df0*/  LDCU UR5, c[0x0][0x398] ;  /* 0x00007300ff0577ac */ /* 0x000f620008000800 */
[----:B-1----:R-:W-:Y:S02]  /*1e00*/  VIADD R15, R5, 0xfffffffc ;  /* 0xfffffffc050f7836 */ /* 0x002fe40000000000 */
[----:B------:R-:W1:Y:S03]  /*1e10*/  LDC R5, c[0x0][0x398] ;  /* 0x0000e600ff057b82 */ /* 0x000e660000000800 */
[----:B-----5:R-:W-:-:S13]  /*1e20*/  ISETP.NE.AND P0, PT, R15, UR5, PT ;  /* 0x000000050f007c0c */ /* 0x020fda000bf05270 */
[----:B------:R-:W-:Y:S05]  /*1e30*/  @!P0 BRA `(.L_x_34) ;  /* 0x0000000000948947 */ /* 0x000fea0003800000 */
[----:B------:R-:W5:Y:S02]  /*1e40*/  LDC.64 R16, c[0x0][0x3a0] ;  /* 0x0000e800ff107b82 */ /* 0x000f640000000a00 */
[----:B-----5:R-:W-:-:S06]  /*1e50*/  IMAD.WIDE.U32 R16, R15, 0x8, R16 ;  /* 0x000000080f107825 */ /* 0x020fcc00078e0010 */
[----:B------:R-:W5:Y:S02]  /*1e60*/  LDG.E.64 R16, desc[UR8][R16.64] ;  /* 0x0000000810107981 */ /* 0x000f64000c1e1b00 */
[----:B-----5:R-:W-:-:S13]  /*1e70*/  ISETP.NE.U32.AND P0, PT, R17, RZ, PT ;  /* 0x000000ff1100720c */ /* 0x020fda0003f05070 */
[----:B------:R-:W-:Y:S05]  /*1e80*/  @P0 BRA `(.L_x_46) ;  /* 0x0000000000540947 */ /* 0x000fea0003800000 */
[----:B-1----:R-:W1:Y:S01]  /*1e90*/  I2F.U32.RP R5, R16 ;  /* 0x0000001000057306 */ /* 0x002e620000209000 */
        /* <DEDUP_REMOVED lines=20> */
.L_x_46:
[----:B------:R-:W-:Y:S01]  /*1fe0*/  IMAD.MOV.U32 R10, RZ, RZ, R16 ;  /* 0x000000ffff0a7224 */ /* 0x000fe200078e0010 */
[----:B------:R-:W-:Y:S02]  /*1ff0*/  MOV R7, R17 ;  /* 0x0000001100077202 */ /* 0x000fe40000000f00 */
[----:B------:R-:W-:-:S07]  /*2000*/  MOV R8, 0x2020 ;  /* 0x0000202000087802 */ /* 0x000fce0000000f00 */
[----:B01234-:R-:W-:Y:S05]  /*2010*/  CALL.REL.NOINC `($__internal_0_$__cuda_sm20_div_u64) ;  /* 0x0000003000287944 */ /* 0x01ffea0003c00000 */
[----:B------:R-:W-:Y:S01]  /*2020*/  IADD3 R5, PT, PT, -R11, RZ, RZ ;  /* 0x000000ff0b057210 */ /* 0x000fe20007ffe1ff */
[----:B------:R-:W-:-:S04]  /*2030*/  IMAD.MOV.U32 R8, RZ, RZ, R11 ;  /* 0x000000ffff087224 */ /* 0x000fc800078e000b */
[----:B------:R-:W-:-:S07]  /*2040*/  IMAD R16, R16, R5, R9 ;  /* 0x0000000510107224 */ /* 0x000fce00078e0209 */
.L_x_47:
[----:B------:R-:W-:Y:S01]  /*2050*/  LEA R7, R15, R2, 0x2 ;  /* 0x000000020f077211 */ /* 0x000fe200078e10ff */
[----:B------:R-:W-:Y:S01]  /*2060*/  IMAD.MOV.U32 R5, RZ, RZ, R15 ;  /* 0x000000ffff057224 */ /* 0x000fe200078e000f */
[----:B------:R-:W-:-:S03]  /*2070*/  MOV R9, R8 ;  /* 0x0000000800097202 */ /* 0x000fc60000000f00 */
[----:B------:R1:W-:Y:S04]  /*2080*/  STL [R7], R16 ;  /* 0x0000001007007387 */ /* 0x0003e80000100800 */
.L_x_34:
[----:B------:R-:W-:-:S09]  /*2090*/  UISETP.NE.AND UP0, UPT, UR4, URZ, UPT ;  /* 0x000000ff0400728c */ /* 0x000fd2000bf05270 */
[----:B------:R-:W-:Y:S05]  /*20a0*/  BRA.U !UP0, `(.L_x_0) ;  /* 0x0000000508ec7547 */ /* 0x000fea000b800000 */
[----:B------:R-:W-:-:S09]  /*20b0*/  UISETP.NE.AND UP0, UPT, UR4, 0x1, UPT ;  /* 0x000000010400788c */ /* 0x000fd2000bf05270 */
[----:B------:R-:W-:Y:S05]  /*20c0*/  BRA.U !UP0, `(.L_x_48) ;  /* 0x0000000508507547 */ /* 0x000fea000b800000 */
[----:B------:R-:W5:Y:S01]  /*20d0*/  LDCU UR4, c[0x0][0x398] ;  /* 0x00007300ff0477ac */ /* 0x000f620008000800 */
[----:B-1----:R-:W-:-:S04]  /*20e0*/  IADD3 R15, PT, PT, R5, -0x1, RZ ;  /* 0xffffffff050f7810 */ /* 0x002fc80007ffe0ff */
        /* <DEDUP_REMOVED lines=23> */
[----:B------:R-:W-:Y:S02]  /*2260*/  @P1 IADD3 R8, PT, PT, R8, 0x1, RZ ;  /* 0x0000000108081810 */ /* 0x000fe40007ffe0ff */
[----:B------:R-:W-:-:S05]  /*2270*/  @!P2 LOP3.LUT R8, RZ, R16, RZ, 0x33, !PT ;  /* 0x00000010ff08a212 */ /* 0x000fca00078e33ff */
[----:B------:R-:W-:-:S04]  /*2280*/  IMAD.MOV R7, RZ, RZ, -R8 ;  /* 0x000000ffff077224 */ /* 0x000fc800078e0a08 */
[----:B------:R-:W-:Y:S01]  /*2290*/  IMAD R16, R16, R7, R9 ;  /* 0x0000000710107224 */ /* 0x000fe200078e0209 */
[----:B------:R-:W-:Y:S06]  /*22a0*/  BRA `(.L_x_51) ;  /* 0x00000000001c7947 */ /* 0x000fec0003800000 */
.L_x_50:
[----:B------:R-:W-:Y:S02]  /*22b0*/  MOV R10, R16 ;  /* 0x00000010000a7202 */ /* 0x000fe40000000f00 */
[----:B------:R-:W-:Y:S02]  /*22c0*/  MOV R7, R17 ;  /* 0x0000001100077202 */ /* 0x000fe40000000f00 */
[----:B------:R-:W-:-:S07]  /*22d0*/  MOV R8, 0x22f0 ;  /* 0x000022f000087802 */ /* 0x000fce0000000f00 */
[----:B0-234-:R-:W-:Y:S05]  /*22e0*/  CALL.REL.NOINC `($__internal_0_$__cuda_sm20_div_u64) ;  /* 0x0000002c00747944 */ /* 0x01dfea0003c00000 */
[----:B------:R-:W-:Y:S01]  /*22f0*/  IMAD.MOV R7, RZ, RZ, -R11 ;  /* 0x000000ffff077224 */ /* 0x000fe200078e0a0b */
[----:B------:R-:W-:-:S03]  /*2300*/  MOV R8, R11 ;  /* 0x0000000b00087202 */ /* 0x000fc60000000f00 */
[----:B------:R-:W-:-:S07]  /*2310*/  IMAD R16, R16, R7, R9 ;  /* 0x0000000710107224 */ /* 0x000fce00078e0209 */
.L_x_51:
[----:B------:R-:W-:Y:S01]  /*2320*/  LEA R15, R15, R2, 0x2 ;  /* 0x000000020f0f7211 */ /* 0x000fe200078e10ff */
[----:B------:R-:W-:-:S04]  /*2330*/  IMAD.MOV.U32 R9, RZ, RZ, R8 ;  /* 0x000000ffff097224 */ /* 0x000fc800078e0008 */
[----:B------:R1:W-:Y:S01]  /*2340*/  STL [R15], R16 ;  /* 0x000000100f007387 */ /* 0x0003e20000100800 */
[----:B------:R-:W-:Y:S05]  /*2350*/  BRA `(.L_x_52) ;  /* 0x0000000000047947 */ /* 0x000fea0003800000 */
.L_x_49:
[----:B------:R1:W-:Y:S02]  /*2360*/  STL [R6], RZ ;  /* 0x000000ff06007387 */ /* 0x0003e40000100800 */
.L_x_52:
[----:B------:R-:W5:Y:S01]  /*2370*/  LDCU UR4, c[0x0][0x398] ;  /* 0x00007300ff0477ac */ /* 0x000f620008000800 */
[----:B-1----:R-:W-:Y:S02]  /*2380*/  IADD3 R15, PT, PT, R5, -0x2, RZ ;  /* 0xfffffffe050f7810 */ /* 0x002fe40007ffe0ff */
[----:B------:R-:W1:Y:S02]  /*2390*/  LDC R5, c[0x0][0x398] ;  /* 0x0000e600ff057b82 */ /* 0x000e640000000800 */
[----:B-----5:R-:W-:-:S13]  /*23a0*/  ISETP.NE.AND P0, PT, R15, UR4, PT ;  /* 0x000000040f007c0c */ /* 0x020fda000bf05270 */
[----:B------:R-:W-:Y:S05]  /*23b0*/  @!P0 BRA `(.L_x_48) ;  /* 0x0000000000948947 */ /* 0x000fea0003800000 */
[----:B------:R-:W5:Y:S02]  /*23c0*/  LDC.64 R16, c[0x0][0x3a0] ;  /* 0x0000e800ff107b82 */ /* 0x000f640000000a00 */
[----:B-----5:R-:W-:-:S06]  /*23d0*/  IMAD.WIDE.U32 R16, R15, 0x8, R16 ;  /* 0x000000080f107825 */ /* 0x020fcc00078e0010 */
[----:B------:R-:W5:Y:S02]  /*23e0*/  LDG.E.64 R16, desc[UR8][R16.64] ;  /* 0x0000000810107981 */ /* 0x000f64000c1e1b00 */
[----:B-----5:R-:W-:-:S13]  /*23f0*/  ISETP.NE.U32.AND P0, PT, R17, RZ, PT ;  /* 0x000000ff1100720c */ /* 0x020fda0003f05070 */
[----:B------:R-:W-:Y:S05]  /*2400*/  @P0 BRA `(.L_x_53) ;  /* 0x0000000000540947 */ /* 0x000fea0003800000 */
[----:B------:R-:W5:Y:S01]  /*2410*/  I2F.U32.RP R7, R16 ;  /* 0x0000001000077306 */ /* 0x000f620000209000 */
[----:B------:R-:W-:Y:S01]  /*2420*/  IMAD.MOV R11, RZ, RZ, -R16 ;  /* 0x000000ffff0b7224 */ /* 0x000fe200078e0a10 */
[----:B------:R-:W-:-:S06]  /*2430*/  ISETP.NE.U32.AND P2, PT, R16, RZ, PT ;  /* 0x000000ff1000720c */ /* 0x000fcc0003f45070 */
[----:B-----5:R-:W5:Y:S02]  /*2440*/  MUFU.RCP R7, R7 ;  /* 0x0000000700077308 */ /* 0x020f640000001000 */
[----:B-----5:R-:W-:-:S06]  /*2450*/  IADD3 R4, PT, PT, R7, 0xffffffe, RZ ;  /* 0x0ffffffe07047810 */ /* 0x020fcc0007ffe0ff */
[----:B-1----:R1:W5:Y:S02]  /*2460*/  F2I.FTZ.U32.TRUNC.NTZ R5, R4 ;  /* 0x0000000400057305 */ /* 0x002364000021f000 */
        /* <DEDUP_REMOVED lines=15> */
.L_x_53:
[----:B------:R-:W-:Y:S02]  /*2560*/  MOV R10, R16 ;  /* 0x00000010000a7202 */ /* 0x000fe40000000f00 */
[----:B------:R-:W-:Y:S02]  /*2570*/  MOV R7, R17 ;  /* 0x0000001100077202 */ /* 0x000fe40000000f00 */
[----:B------:R-:W-:-:S07]  /*2580*/  MOV R8, 0x25a0 ;  /* 0x000025a000087802 */ /* 0x000fce0000000f00 */
[----:B01234-:R-:W-:Y:S05]  /*2590*/  CALL.REL.NOINC `($__internal_0_$__cuda_sm20_div_u64) ;  /* 0x0000002800c87944 */ /* 0x01ffea0003c00000 */
[----:B------:R-:W-:Y:S01]  /*25a0*/  IMAD.MOV R17, RZ, RZ, -R11 ;  /* 0x000000ffff117224 */ /* 0x000fe200078e0a0b */
[----:B------:R-:W-:-:S03]  /*25b0*/  MOV R8, R11 ;  /* 0x0000000b00087202 */ /* 0x000fc60000000f00 */
[----:B------:R-:W-:-:S07]  /*25c0*/  IMAD R17, R16, R17, R9 ;  /* 0x0000001110117224 */ /* 0x000fce00078e0209 */
.L_x_54:
[----:B------:R-:W-:Y:S01]  /*25d0*/  LEA R4, R15, R2, 0x2 ;  /* 0x000000020f047211 */ /* 0x000fe200078e10ff */
[----:B------:R-:W-:Y:S01]  /*25e0*/  IMAD.MOV.U32 R9, RZ, RZ, R8 ;  /* 0x000000ffff097224 */ /* 0x000fe200078e0008 */
[----:B------:R-:W-:-:S03]  /*25f0*/  MOV R5, R15 ;  /* 0x0000000f00057202 */ /* 0x000fc60000000f00 */
[----:B------:R1:W-:Y:S04]  /*2600*/  STL [R4], R17 ;  /* 0x0000001104007387 */ /* 0x0003e80000100800 */
.L_x_48:
[----:B------:R-:W5:Y:S02]  /*2610*/  LDCU UR4, c[0x0][0x3a8] ;  /* 0x00007500ff0477ac */ /* 0x000f640008000800 */
[----:B-----5:R-:W-:-:S04]  /*2620*/  ULOP3.LUT UR4, UR4, 0x1, URZ, 0xc0, !UPT ;  /* 0x0000000104047892 */ /* 0x020fc8000f8ec0ff */
[----:B------:R-:W-:-:S09]  /*2630*/  UISETP.NE.U32.AND UP0, UPT, UR4, 0x1, UPT ;  /* 0x000000010400788c */ /* 0x000fd2000bf05070 */
[----:B------:R-:W-:Y:S05]  /*2640*/  BRA.U UP0, `(.L_x_0) ;  /* 0x0000000100847547 */ /* 0x000fea000b800000 */
        /* <DEDUP_REMOVED lines=15> */
[----:B-1----:R-:W-:Y:S02]  /*2740*/  HFMA2 R10, -RZ, RZ, 0, 0 ;  /* 0x00000000ff0a7431 */ /* 0x002fe400000001ff */
[----:B-----5:R-:W-:-:S04]  /*2750*/  IMAD R13, R13, R11, RZ ;  /* 0x0000000b0d0d7224 */ /* 0x020fc800078e02ff */
[----:B0-234-:R-:W-:-:S06]  /*2760*/  IMAD.HI.U32 R6, R11, R13, R10 ;  /* 0x0000000d0b067227 */ /* 0x01dfcc00078e000a */
[----:B------:R-:W-:-:S04]  /*2770*/  IMAD.HI.U32 R6, R6, R9, RZ ;  /* 0x0000000906067227 */ /* 0x000fc800078e00ff */
[----:B------:R-:W-:-:S04]  /*2780*/  IMAD.MOV R6, RZ, RZ, -R6 ;  /* 0x000000ffff067224 */ /* 0x000fc800078e0a06 */
[----:B------:R-:W-:-:S05]  /*2790*/  IMAD R9, R4, R6, R9 ;  /* 0x0000000604097224 */ /* 0x000fca00078e0209 */
[----:B------:R-:W-:-:S13]  /*27a0*/  ISETP.GE.U32.AND P0, PT, R9, R4, PT ;  /* 0x000000040900720c */ /* 0x000fda0003f06070 */
[----:B------:R-:W-:-:S04]  /*27b0*/  @P0 IADD3 R9, PT, PT, -R4, R9, RZ ;  /* 0x0000000904090210 */ /* 0x000fc80007ffe1ff */
[----:B------:R-:W-:-:S13]  /*27c0*/  ISETP.GE.U32.AND P0, PT, R9, R4, PT ;  /* 0x000000040900720c */ /* 0x000fda0003f06070 */
[----:B------:R-:W-:Y:S02]  /*27d0*/  @P0 IADD3 R9, PT, PT, -R4, R9, RZ ;  /* 0x0000000904090210 */ /* 0x000fe40007ffe1ff */
[----:B------:R-:W-:Y:S01]  /*27e0*/  @!P1 LOP3.LUT R9, RZ, R4, RZ, 0x33, !PT ;  /* 0x00000004ff099212 */ /* 0x000fe200078e33ff */
[----:B------:R-:W-:Y:S06]  /*27f0*/  BRA `(.L_x_57) ;  /* 0x0000000000087947 */ /* 0x000fec0003800000 */
.L_x_56:
[----:B0-234-:R-:W-:-:S07]  /*2800*/  MOV R6, 0x2820 ;  /* 0x0000282000067802 */ /* 0x01dfce0000000f00 */
[----:B------:R-:W-:Y:S05]  /*2810*/  CALL.REL.NOINC `($__internal_1_$__cuda_sm20_rem_u64) ;  /* 0x0000002c00287944 */ /* 0x000fea0003c00000 */
.L_x_57:
[----:B------:R-:W-:-:S05]  /*2820*/  IMAD R4, R7, 0x4, R2 ;  /* 0x0000000407047824 */ /* 0x000fca00078e0202 */
[----:B------:R0:W-:Y:S01]  /*2830*/  STL [R4], R9 ;  /* 0x0000000904007387 */ /* 0x0001e20000100800 */
[----:B------:R-:W-:Y:S05]  /*2840*/  BRA `(.L_x_0) ;  /* 0x0000000000047947 */ /* 0x000fea0003800000 */
.L_x_55:
[----:B------:R1:W-:Y:S02]  /*2850*/  STL [R6], RZ ;  /* 0x000000ff06007387 */ /* 0x0003e40000100800 */
.L_x_0:
[----:B-1----:R-:W0:Y:S01]  /*2860*/  LDC R7, c[0x0][0x3a8] ;  /* 0x0000ea00ff077b82 */ /* 0x002e220000000800 */
[----:B------:R-:W-:Y:S01]  /*2870*/  MOV R5, 0x1 ;  /* 0x0000000100057802 */ /* 0x000fe20000000f00 */
[----:B------:R1:W-:Y:S04]  /*2880*/  STL [R1+0x14], RZ ;  /* 0x000014ff01007387 */ /* 0x0003e80000100800 */
[----:B------:R1:W-:Y:S04]  /*2890*/  STL.64 [R1+0x18], RZ ;  /* 0x000018ff01007387 */ /* 0x0003e80000100a00 */
[----:B------:R1:W-:Y:S01]  /*28a0*/  STL.64 [R1+0x20], RZ ;  /* 0x000020ff01007387 */ /* 0x0003e20000100a00 */
[----:B0-----:R-:W-:-:S02]  /*28b0*/  LEA R4, R7, R0, 0x2 ;  /* 0x0000000007047211 */ /* 0x001fc400078e10ff */
[----:B------:R-:W-:-:S03]  /*28c0*/  ISETP.GE.AND P0, PT, R7, 0x2, PT ;  /* 0x000000020700780c */ /* 0x000fc60003f06270 */
[----:B------:R1:W-:Y:S10]  /*28d0*/  STL [R4+-0x4], R5 ;  /* 0xfffffc0504007387 */ /* 0x0003f40000100800 */
[----:B-1----:R-:W-:Y:S05]  /*28e0*/  @!P0 BRA `(.L_x_58) ;  /* 0x0000000c00388947 */ /* 0x002fea0003800000 */
[C---:B------:R-:W-:Y:S01]  /*28f0*/  IADD3 R9, PT, PT, R7.reuse, -0x2, RZ ;  /* 0xfffffffe07097810 */ /* 0x040fe20007ffe0ff */
[----:B------:R-:W-:-:S03]  /*2900*/  VIADD R5, R7, 0xffffffff ;  /* 0xffffffff07057836 */ /* 0x000fc60000000000 */
[----:B------:R-:W-:Y:S02]  /*2910*/  ISETP.GE.U32.AND P0, PT, R9, 0xf, PT ;  /* 0x0000000f0900780c */ /* 0x000fe40003f06070 */
[----:B--234-:R-:W-:-:S04]  /*2920*/  LOP3.LUT R6, R5, 0xf, RZ, 0xc0, !PT ;  /* 0x0000000f05067812 */ /* 0x01cfc800078ec0ff */
[----:B------:R-:W-:-:S07]  /*2930*/  ISETP.NE.AND P1, PT, R6, RZ, PT ;  /* 0x000000ff0600720c */ /* 0x000fce0003f25270 */
[----:B------:R-:W-:Y:S06]  /*2940*/  @!P0 BRA `(.L_x_59) ;  /* 0x00000004009c8947 */ /* 0x000fec0003800000 */
[C---:B------:R-:W-:Y:S01]  /*2950*/  LEA R12, R5.reuse, R0, 0x2 ;  /* 0x00000000050c7211 */ /* 0x040fe200078e10ff */
[----:B------:R-:W0:Y:S05]  /*2960*/  LDC.64 R14, c[0x0][0x3a0] ;  /* 0x0000e800ff0e7b82 */ /* 0x000e2a0000000a00 */
[----:B------:R-:W5:Y:S01]  /*2970*/  LDL R12, [R12] ;  /* 0x000000000c0c7983 */ /* 0x000f620000100800 */
[----:B------:R-:W-:Y:S01]  /*2980*/  LOP3.LUT R4, R5, 0xfffffff0, RZ, 0xc0, !PT ;  /* 0xfffffff005047812 */ /* 0x000fe200078ec0ff */
[----:B------:R-:W-:-:S06]  /*2990*/  UMOV UR4, URZ ;  /* 0x000000ff00047c82 */ /* 0x000fcc0008000000 */
.L_x_60:
[----:B01----:R-:W-:-:S05]  /*29a0*/  IMAD.WIDE.U32 R22, R9, 0x8, R14 ;  /* 0x0000000809167825 */ /* 0x003fca00078e000e */
[----:B------:R-:W2:Y:S04]  /*29b0*/  LDG.E R20, desc[UR8][R22.64+0x8] ;  /* 0x0000080816147981 */ /* 0x000ea8000c1e1900 */
[----:B------:R0:W3:Y:S01]  /*29c0*/  LDG.E R10, desc[UR8][R22.64] ;  /* 0x00000008160a7981 */ /* 0x0000e2000c1e1900 */
[C---:B------:R-:W-:Y:S01]  /*29d0*/  VIADD R13, R9.reuse, 0xffffffff ;  /* 0xffffffff090d7836 */ /* 0x040fe20000000000 */
[C---:B------:R-:W-:Y:S02]  /*29e0*/  IADD3 R11, PT, PT, R9.reuse, -0x2, RZ ;  /* 0xfffffffe090b7810 */ /* 0x040fe40007ffe0ff */
[----:B------:R-:W-:Y:S01]  /*29f0*/  IADD3 R29, PT, PT, R9, -0x3, RZ ;  /* 0xfffffffd091d7810 */ /* 0x000fe20007ffe0ff */
[----:B------:R-:W-:-:S04]  /*2a00*/  IMAD.WIDE.U32 R26, R13, 0x8, R14 ;  /* 0x000000080d1a7825 */ /* 0x000fc800078e000e */
[--C-:B------:R-:W-:Y:S01]  /*2a10*/  IMAD.WIDE.U32 R18, R11, 0x8, R14.reuse ;  /* 0x000000080b127825 */ /* 0x100fe200078e000e */
[----:B------:R-:W4:Y:S03]  /*2a20*/  LDG.E R8, desc[UR8][R26.64] ;  /* 0x000000081a087981 */ /* 0x000f26000c1e1900 */
[----:B------:R-:W-:Y:S02]  /*2a30*/  VIADD R21, R9, 0xfffffffc ;  /* 0xfffffffc09157836 */ /* 0x000fe40000000000 */
[--C-:B------:R-:W-:Y:S01]  /*2a40*/  IMAD.WIDE.U32 R16, R29, 0x8, R14.reuse ;  /* 0x000000081d107825 */ /* 0x100fe200078e000e */
[----:B------:R1:W4:Y:S03]  /*2a50*/  LDG.E R18, desc[UR8][R18.64] ;  /* 0x0000000812127981 */ /* 0x000326000c1e1900 */
[----:B0-----:R-:W-:Y:S01]  /*2a60*/  IMAD.WIDE.U32 R22, R21, 0x8, R14 ;  /* 0x0000000815167825 */ /* 0x001fe200078e000e */
[----:B------:R-:W4:Y:S05]  /*2a70*/  LDG.E R28, desc[UR8][R16.64] ;  /* 0x00000008101c7981 */ /* 0x000f2a000c1e1900 */
[----:B------:R0:W4:Y:S01]  /*2a80*/  LDG.E R22, desc[UR8][R22.64] ;  /* 0x0000000816167981 */ /* 0x000122000c1e1900 */
[----:B-1----:R-:W-:-:S05]  /*2a90*/  IADD3 R19, PT, PT, R9, -0x5, RZ ;  /* 0xfffffffb09137810 */ /* 0x002fca0007ffe0ff */
[----:B------:R-:W-:Y:S01]  /*2aa0*/  IMAD.WIDE.U32 R24, R19, 0x8, R14 ;  /* 0x0000000813187825 */ /* 0x000fe200078e000e */
[----:B0-----:R-:W-:-:S05]  /*2ab0*/  IADD3 R23, PT, PT, R9, -0x6, RZ ;  /* 0xfffffffa09177810 */ /* 0x001fca0007ffe0ff */
[----:B------:R-:W4:Y:S01]  /*2ac0*/  LDG.E R24, desc[UR8][R24.64] ;  /* 0x0000000818187981 */ /* 0x000f22000c1e1900 */
[----:B------:R-:W-:-:S06]  /*2ad0*/  IMAD.WIDE.U32 R26, R23, 0x8, R14 ;  /* 0x00000008171a7825 */ /* 0x000fcc00078e000e */
[----:B------:R0:W4:Y:S02]  /*2ae0*/  LDG.E R26, desc[UR8][R26.64] ;  /* 0x000000081a1a7981 */ /* 0x000124000c1e1900 */
[C---:B0-----:R-:W-:Y:S02]  /*2af0*/  IMAD R27, R9.reuse, 0x4, R0 ;  /* 0x00000004091b7824 */ /* 0x041fe400078e0200 */
[----:B--2--5:R-:W-:Y:S01]  /*2b00*/  IMAD R20, R20, R12, RZ ;  /* 0x0000000c14147224 */ /* 0x024fe200078e02ff */
[----:B------:R-:W-:-:S05]  /*2b10*/  IADD3 R12, PT, PT, R9, -0x7, RZ ;  /* 0xfffffff9090c7810 */ /* 0x000fca0007ffe0ff */
[----:B------:R-:W-:Y:S01]  /*2b20*/  IMAD.WIDE.U32 R16, R12, 0x8, R14 ;  /* 0x000000080c107825 */ /* 0x000fe200078e000e */
[----:B------:R0:W-:Y:S03]  /*2b30*/  STL [R27], R20 ;  /* 0x000000141b007387 */ /* 0x0001e60000100800 */
[----:B---3--:R-:W-:Y:S02]  /*2b40*/  IMAD R10, R20, R10, RZ ;  /* 0x0000000a140a7224 */ /* 0x008fe400078e02ff */
[----:B0-----:R4:W2:Y:S01]  /*2b50*/  LDG.E R20, desc[UR8][R16.64] ;  /* 0x0000000810147981 */ /* 0x0018a2000c1e1900 */
[----:B------:R-:W-:Y:S02]  /*2b60*/  IMAD R11, R11, 0x4, R0 ;  /* 0x000000040b0b7824 */ /* 0x000fe400078e0200 */
[----:B----4-:R-:W-:Y:S01]  /*2b70*/  IMAD R16, R10, R8, RZ ;  /* 0x000000080a107224 */ /* 0x010fe200078e02ff */
[----:B------:R-:W-:-:S03]  /*2b80*/  LEA R17, R13, R0, 0x2 ;  /* 0x000000000d117211 */ /* 0x000fc600078e10ff */
[----:B------:R-:W-:Y:S01]  /*2b90*/  IMAD R25, R16, R18, RZ ;  /* 0x0000001210197224 */ /* 0x000fe200078e02ff */
[----:B------:R-:W-:Y:S01]  /*2ba0*/  IADD3 R13, PT, PT, R9, -0x8, RZ ;  /* 0xfffffff8090d7810 */ /* 0x000fe20007ffe0ff */
[----:B------:R-:W-:Y:S01]  /*2bb0*/  STL [R17], R10 ;  /* 0x0000000a11007387 */ /* 0x000fe20000100800 */
[----:B------:R-:W-:Y:S01]  /*2bc0*/  LEA R18, R29, R0, 0x2 ;  /* 0x000000001d127211 */ /* 0x000fe200078e10ff */
[----:B------:R-:W-:Y:S02]  /*2bd0*/  IMAD R28, R25, R28, RZ ;  /* 0x0000001c191c7224 */ /* 0x000fe400078e02ff */
[----:B------:R-:W-:Y:S01]  /*2be0*/  IMAD R27, R21, 0x4, R0 ;  /* 0x00000004151b7824 */ /* 0x000fe200078e0200 */
[----:B------:R0:W-:Y:S01]  /*2bf0*/  STL [R11], R16 ;  /* 0x000000100b007387 */ /* 0x0001e20000100800 */
[----:B------:R-:W-:Y:S02]  /*2c00*/  IADD3 R21, PT, PT, R9, -0x9, RZ ;  /* 0xfffffff709157810 */ /* 0x000fe40007ffe0ff */
[----:B------:R-:W-:Y:S01]  /*2c10*/  LEA R29, R19, R0, 0x2 ;  /* 0x00000000131d7211 */ /* 0x000fe200078e10ff */
[----:B------:R-:W-:Y:S01]  /*2c20*/  IMAD R19, R28, R22, RZ ;  /* 0x000000161c137224 */ /* 0x000fe200078e02ff */
[----:B------:R1:W-:Y:S01]  /*2c30*/  STL [R18], R25 ;  /* 0x0000001912007387 */ /* 0x0003e20000100800 */
[----:B0-----:R-:W-:-:S03]  /*2c40*/  IMAD.WIDE.U32 R10, R13, 0x8, R14 ;  /* 0x000000080d0a7825 */ /* 0x001fc600078e000e */
[----:B------:R0:W-:Y:S01]  /*2c50*/  STL [R27], R28 ;  /* 0x0000001c1b007387 */ /* 0x0001e20000100800 */
[----:B------:R-:W-:-:S03]  /*2c60*/  IMAD.WIDE.U32 R16, R21, 0x8, R14 ;  /* 0x0000000815107825 */ /* 0x000fc600078e000e */
[----:B------:R-:W3:Y:S01]  /*2c70*/  LDG.E R8, desc[UR8][R10.64] ;  /* 0x000000080a087981 */ /* 0x000ee2000c1e1900 */
[----:B-1----:R-:W-:-:S03]  /*2c80*/  VIADD R25, R9, 0xfffffff6 ;  /* 0xfffffff609197836 */ /* 0x002fc60000000000 */
[----:B------:R1:W-:Y:S01]  /*2c90*/  STL [R29], R19 ;  /* 0x000000131d007387 */ /* 0x0003e20000100800 */
[----:B------:R-:W-:Y:S01]  /*2ca0*/  IMAD R22, R19, R24, RZ ;  /* 0x0000001813167224 */ /* 0x000fe200078e02ff */
[----:B0-----:R-:W-:Y:S02]  /*2cb0*/  IADD3 R27, PT, PT, R9, -0xb, RZ ;  /* 0xfffffff5091b7810 */ /* 0x001fe40007ffe0ff */
[----:B------:R-:W-:Y:S01]  /*2cc0*/  LEA R23, R23, R0, 0x2 ;  /* 0x0000000017177211 */ /* 0x000fe200078e10ff */
[----:B------:R0:W4:Y:S01]  /*2cd0*/  LDG.E R24, desc[UR8][R16.64] ;  /* 0x0000000810187981 */ /* 0x000122000c1e1900 */
[----:B-1----:R-:W-:-:S03]  /*2ce0*/  IMAD.WIDE.U32 R18, R25, 0x8, R14 ;  /* 0x0000000819127825 */ /* 0x002fc600078e000e */
[----:B------:R1:W-:Y:S01]  /*2cf0*/  STL [R23], R22 ;  /* 0x0000001617007387 */ /* 0x0003e20000100800 */
[----:B------:R-:W-:Y:S01]  /*2d00*/  VIADD R29, R9, 0xfffffff4 ;  /* 0xfffffff4091d7836 */ /* 0x000fe20000000000 */
[----:B0-----:R-:W-:Y:S01]  /*2d10*/  LEA R17, R12, R0, 0x2 ;  /* 0x000000000c117211 */ /* 0x001fe200078e10ff */
[--C-:B------:R-:W-:Y:S01]  /*2d20*/  IMAD.WIDE.U32 R10, R27, 0x8, R14.reuse ;  /* 0x000000081b0a7825 */ /* 0x100fe200078e000e */
[----:B------:R-:W4:Y:S03]  /*2d30*/  LDG.E R18, desc[UR8][R18.64] ;  /* 0x0000000812127981 */ /* 0x000f26000c1e1900 */
[----:B------:R-:W-:Y:S01]  /*2d40*/  IMAD R28, R22, R26, RZ ;  /* 0x0000001a161c7224 */ /* 0x000fe200078e02ff */
[----:B------:R-:W-:Y:S01]  /*2d50*/  IADD3 R12, PT, PT, R9, -0xd, RZ ;  /* 0xfffffff3090c7810 */ /* 0x000fe20007ffe0ff */
[--C-:B-1----:R-:W-:Y:S01]  /*2d60*/  IMAD.WIDE.U32 R22, R29, 0x8, R14.reuse ;  /* 0x000000081d167825 */ /* 0x102fe200078e000e */
[----:B------:R0:W4:Y:S04]  /*2d70*/  LDG.E R26, desc[UR8][R10.64] ;  /* 0x000000080a1a7981 */ /* 0x000128000c1e1900 */
[----:B------:R2:W-:Y:S04]  /*2d80*/  STL [R17], R28 ;  /* 0x0000001c11007387 */ /* 0x0005e80000100800 */
[----:B------:R-:W4:Y:S01]  /*2d90*/  LDG.E R22, desc[UR8][R22.64] ;  /* 0x0000000816167981 */ /* 0x000f22000c1e1900 */
[----:B0-----:R-:W-:-:S05]  /*2da0*/  IMAD.WIDE.U32 R10, R12, 0x8, R14 ;  /* 0x000000080c0a7825 */ /* 0x001fca00078e000e */
[----:B------:R0:W4:Y:S01]  /*2db0*/  LDG.E R19, desc[UR8][R10.64] ;  /* 0x000000080a137981 */ /* 0x000122000c1e1900 */
[----:B--2---:R-:W-:Y:S02]  /*2dc0*/  IMAD R28, R28, R20, RZ ;  /* 0x000000141c1c7224 */ /* 0x004fe400078e02ff */
[----:B------:R-:W-:-:S04]  /*2dd0*/  VIADD R20, R9, 0xfffffff2 ;  /* 0xfffffff209147836 */ /* 0x000fc80000000000 */
[----:B------:R-:W-:-:S06]  /*2de0*/  IMAD.WIDE.U32 R16, R20, 0x8, R14 ;  /* 0x0000000814107825 */ /* 0x000fcc00078e000e */
[----:B------:R1:W2:Y:S01]  /*2df0*/  LDG.E R16, desc[UR8][R16.64] ;  /* 0x0000000810107981 */ /* 0x0002a2000c1e1900 */
[-C--:B0-----:R-:W-:Y:S02]  /*2e00*/  LEA R11, R13, R0.reuse, 0x2 ;  /* 0x000000000d0b7211 */ /* 0x081fe400078e10ff */
[----:B------:R-:W-:Y:S01]  /*2e10*/  LEA R23, R21, R0, 0x2 ;  /* 0x0000000015177211 */ /* 0x000fe200078e10ff */
[----:B------:R-:W-:Y:S02]  /*2e20*/  IMAD R25, R25, 0x4, R0 ;  /* 0x0000000419197824 */ /* 0x000fe400078e0200 */
[----:B---3--:R-:W-:-:S04]  /*2e30*/  IMAD R8, R28, R8, RZ ;  /* 0x000000081c087224 */ /* 0x008fc800078e02ff */
[----:B----4-:R-:W-:Y:S01]  /*2e40*/  IMAD R24, R8, R24, RZ ;  /* 0x0000001808187224 */ /* 0x010fe200078e02ff */
[----:B-1----:R-:W-:-:S03]  /*2e50*/  IADD3 R17, PT, PT, R9, -0xf, RZ ;  /* 0xfffffff109117810 */ /* 0x002fc60007ffe0ff */
[----:B------:R-:W-:-:S04]  /*2e60*/  IMAD R13, R24, R18, RZ ;  /* 0x00000012180d7224 */ /* 0x000fc800078e02ff */
[----:B------:R-:W-:Y:S01]  /*2e70*/  IMAD R21, R13, R26, RZ ;  /* 0x0000001a0d157224 */ /* 0x000fe200078e02ff */
[----:B------:R-:W-:Y:S01]  /*2e80*/  LEA R10, R27, R0, 0x2 ;  /* 0x000000001b0a7211 */ /* 0x000fe200078e10ff */
[----:B------:R0:W-:Y:S01]  /*2e90*/  STL [R11], R28 ;  /* 0x0000001c0b007387 */ /* 0x0001e20000100800 */
[--C-:B------:R-:W-:Y:S02]  /*2ea0*/  IMAD R18, R29, 0x4, R0.reuse ;  /* 0x000000041d127824 */ /* 0x100fe400078e0200 */
[----:B------:R-:W-:Y:S01]  /*2eb0*/  IMAD R22, R21, R22, RZ ;  /* 0x0000001615167224 */ /* 0x000fe200078e02ff */
[----:B------:R1:W-:Y:S01]  /*2ec0*/  STL [R23], R8 ;  /* 0x0000000817007387 */ /* 0x0003e20000100800 */
[-C--:B------:R-:W-:Y:S02]  /*2ed0*/  LEA R20, R20, R0.reuse, 0x2 ;  /* 0x0000000014147211 */ /* 0x080fe400078e10ff */
[----:B0-----:R-:W-:Y:S01]  /*2ee0*/  LEA R11, R12, R0, 0x2 ;  /* 0x000000000c0b7211 */ /* 0x001fe200078e10ff */
[----:B------:R-:W-:Y:S01]  /*2ef0*/  IMAD R19, R22, R19, RZ ;  /* 0x0000001316137224 */ /* 0x000fe200078e02ff */
[----:B------:R1:W-:Y:S01]  /*2f00*/  STL [R25], R24 ;  /* 0x0000001819007387 */ /* 0x0003e20000100800 */
[----:B------:R-:W-:-:S03]  /*2f10*/  IMAD R17, R17, 0x4, R0 ;  /* 0x0000000411117824 */ /* 0x000fc600078e0200 */
[----:B------:R1:W-:Y:S01]  /*2f20*/  STL [R10], R13 ;  /* 0x0000000d0a007387 */ /* 0x0003e20000100800 */
[----:B------:R-:W-:-:S03]  /*2f30*/  UIADD3 UR4, UPT, UPT, UR4, 0x10, URZ ;  /* 0x0000001004047890 */ /* 0x000fc6000fffe0ff */
[----:B------:R1:W-:Y:S04]  /*2f40*/  STL [R18], R21 ;  /* 0x0000001512007387 */ /* 0x0003e80000100800 */
[----:B------:R1:W-:Y:S04]  /*2f50*/  STL [R11], R22 ;  /* 0x000000160b007387 */ /* 0x0003e80000100800 */
[----:B------:R1:W-:Y:S01]  /*2f60*/  STL [R20], R19 ;  /* 0x0000001314007387 */ /* 0x0003e20000100800 */
[----:B------:R-:W-:Y:S02]  /*2f70*/  ISETP.NE.AND P0, PT, R4, UR4, PT ;  /* 0x0000000404007c0c */ /* 0x000fe4000bf05270 */
[----:B------:R-:W-:Y:S01]  /*2f80*/  IADD3 R9, PT, PT, R9, -0x10, RZ ;  /* 0xfffffff009097810 */ /* 0x000fe20007ffe0ff */
[----:B--2---:R-:W-:-:S05]  /*2f90*/  IMAD R12, R19, R16, RZ ;  /* 0x00000010130c7224 */ /* 0x004fca00078e02ff */
[----:B------:R1:W-:Y:S05]  /*2fa0*/  STL [R17], R12 ;  /* 0x0000000c11007387 */ /* 0x0003ea0000100800 */
[----:B------:R-:W-:Y:S05]  /*2fb0*/  @P0 BRA `(.L_x_60) ;  /* 0xfffffff800780947 */ /* 0x000fea000383ffff */
.L_x_59:
[----:B------:R-:W-:Y:S05]  /*2fc0*/  @!P1 BRA `(.L_x_58) ;  /* 0x0000000400809947 */ /* 0x000fea0003800000 */
[----:B------:R-:W-:Y:S02]  /*2fd0*/  ISETP.GE.U32.AND P0, PT, R6, 0x8, PT ;  /* 0x000000080600780c */ /* 0x000fe40003f06070 */
[----:B-1----:R-:W-:-:S04]  /*2fe0*/  LOP3.LUT R22, R5, 0x7, RZ, 0xc0, !PT ;  /* 0x0000000705167812 */ /* 0x002fc800078ec0ff */
[----:B------:R-:W-:-:S07]  /*2ff0*/  ISETP.NE.AND P1, PT, R22, RZ, PT ;  /* 0x000000ff1600720c */ /* 0x000fce0003f25270 */
[----:B------:R-:W-:Y:S06]  /*3000*/  @!P0 BRA `(.L_x_61) ;  /* 0x0000000000c48947 */ /* 0x000fec0003800000 */
[----:B------:R-:W0:Y:S01]  /*3010*/  LDC.64 R10, c[0x0][0x3a0] ;  /* 0x0000e800ff0a7b82 */ /* 0x000e220000000a00 */
[C---:B------:R-:W-:Y:S01]  /*3020*/  LEA R6, R9.reuse, R0, 0x2 ;  /* 0x0000000009067211 */ /* 0x040fe200078e10ff */
[C---:B------:R-:W-:Y:S01]  /*3030*/  VIADD R27, R9.reuse, 0xffffffff ;  /* 0xffffffff091b7836 */ /* 0x040fe20000000000 */
[----:B------:R-:W-:-:S03]  /*3040*/  IADD3 R24, PT, PT, R9, -0x2, RZ ;  /* 0xfffffffe09187810 */ /* 0x000fc60007ffe0ff */
[----:B------:R-:W2:Y:S01]  /*3050*/  LDL R29, [R6+0x4] ;  /* 0x00000400061d7983 */ /* 0x000ea20000100800 */
[C---:B------:R-:W-:Y:S01]  /*3060*/  IADD3 R25, PT, PT, R9.reuse, -0x3, RZ ;  /* 0xfffffffd09197810 */ /* 0x040fe20007ffe0ff */
[C---:B------:R-:W-:Y:S02]  /*3070*/  VIADD R23, R9.reuse, 0xfffffffc ;  /* 0xfffffffc09177836 */ /* 0x040fe40000000000 */
[----:B0-----:R-:W-:-:S05]  /*3080*/  IMAD.WIDE.U32 R20, R9, 0x8, R10 ;  /* 0x0000000809147825 */ /* 0x001fca00078e000a */
[----:B------:R-:W2:Y:S01]  /*3090*/  LDG.E R4, desc[UR8][R20.64+0x8] ;  /* 0x0000080814047981 */ /* 0x000ea2000c1e1900 */
[----:B------:R-:W-:-:S03]  /*30a0*/  IMAD.WIDE.U32 R12, R27, 0x8, R10 ;  /* 0x000000081b0c7825 */ /* 0x000fc600078e000a */
[----:B------:R0:W3:Y:S01]  /*30b0*/  LDG.E R8, desc[UR8][R20.64] ;  /* 0x0000000814087981 */ /* 0x0000e2000c1e1900 */
[----:B------:R-:W-:-:S03]  /*30c0*/  IMAD.WIDE.U32 R14, R24, 0x8, R10 ;  /* 0x00000008180e7825 */ /* 0x000fc600078e000a */
[----:B------:R-:W4:Y:S01]  /*30d0*/  LDG.E R12, desc[UR8][R12.64] ;  /* 0x000000080c0c7981 */ /* 0x000f22000c1e1900 */
[--C-:B------:R-:W-:Y:S01]  /*30e0*/  IMAD.WIDE.U32 R16, R25, 0x8, R10.reuse ;  /* 0x0000000819107825 */ /* 0x100fe200078e000a */
[----:B------:R-:W-:Y:S02]  /*30f0*/  IADD3 R26, PT, PT, R9, -0x5, RZ ;  /* 0xfffffffb091a7810 */ /* 0x000fe40007ffe0ff */
[----:B------:R-:W5:Y:S01]  /*3100*/  LDG.E R14, desc[UR8][R14.64] ;  /* 0x000000080e0e7981 */ /* 0x000f62000c1e1900 */
[--C-:B------:R-:W-:Y:S01]  /*3110*/  IMAD.WIDE.U32 R18, R23, 0x8, R10.reuse ;  /* 0x0000000817127825 */ /* 0x100fe200078e000a */
[----:B------:R-:W-:Y:S02]  /*3120*/  IADD3 R28, PT, PT, R9, -0x6, RZ ;  /* 0xfffffffa091c7810 */ /* 0x000fe40007ffe0ff */
[----:B------:R1:W5:Y:S01]  /*3130*/  LDG.E R16, desc[UR8][R16.64] ;  /* 0x0000000810107981 */ /* 0x000362000c1e1900 */
[----:B0-----:R-:W-:-:S03]  /*3140*/  IMAD.WIDE.U32 R20, R26, 0x8, R10 ;  /* 0x000000081a147825 */ /* 0x001fc600078e000a */
[----:B------:R-:W5:Y:S01]  /*3150*/  LDG.E R18, desc[UR8][R18.64] ;  /* 0x0000000812127981 */ /* 0x000f62000c1e1900 */
[----:B------:R-:W-:-:S03]  /*3160*/  IMAD.WIDE.U32 R10, R28, 0x8, R10 ;  /* 0x000000081c0a7825 */ /* 0x000fc600078e000a */
[----:B------:R0:W5:Y:S04]  /*3170*/  LDG.E R20, desc[UR8][R20.64] ;  /* 0x0000000814147981 */ /* 0x000168000c1e1900 */
[----:B------:R5:W5:Y:S01]  /*3180*/  LDG.E R10, desc[UR8][R10.64] ;  /* 0x000000080a0a7981 */ /* 0x000b62000c1e1900 */
[--C-:B------:R-:W-:Y:S01]  /*3190*/  IMAD R27, R27, 0x4, R0.reuse ;  /* 0x000000041b1b7824 */ /* 0x100fe200078e0200 */
[-C--:B-1----:R-:W-:Y:S01]  /*31a0*/  LEA R17, R24, R0.reuse, 0x2 ;  /* 0x0000000018117211 */ /* 0x082fe200078e10ff */
[----:B------:R-:W-:Y:S01]  /*31b0*/  IMAD R28, R28, 0x4, R0 ;  /* 0x000000041c1c7824 */ /* 0x000fe200078e0200 */
[----:B------:R-:W-:Y:S02]  /*31c0*/  LEA R26, R26, R0, 0x2 ;  /* 0x000000001a1a7211 */ /* 0x000fe400078e10ff */
[----:B0-----:R-:W-:-:S04]  /*31d0*/  IADD3 R21, PT, PT, R9, -0x7, RZ ;  /* 0xfffffff909157810 */ /* 0x001fc80007ffe0ff */
[----:B------:R-:W-:Y:S02]  /*31e0*/  LEA R21, R21, R0, 0x2 ;  /* 0x0000000015157211 */ /* 0x000fe400078e10ff */
[----:B------:R-:W-:Y:S01]  /*31f0*/  IADD3 R9, PT, PT, R9, -0x8, RZ ;  /* 0xfffffff809097810 */ /* 0x000fe20007ffe0ff */
[----:B--2---:R-:W-:-:S04]  /*3200*/  IMAD R29, R29, R4, RZ ;  /* 0x000000041d1d7224 */ /* 0x004fc800078e02ff */
[----:B---3--:R-:W-:-:S04]  /*3210*/  IMAD R8, R29, R8, RZ ;  /* 0x000000081d087224 */ /* 0x008fc800078e02ff */
[----:B----4-:R-:W-:-:S04]  /*3220*/  IMAD R12, R8, R12, RZ ;  /* 0x0000000c080c7224 */ /* 0x010fc800078e02ff */
[----:B-----5:R-:W-:-:S04]  /*3230*/  IMAD R13, R12, R14, RZ ;  /* 0x0000000e0c0d7224 */ /* 0x020fc800078e02ff */
[----:B------:R-:W-:-:S04]  /*3240*/  IMAD R15, R13, R16, RZ ;  /* 0x000000100d0f7224 */ /* 0x000fc800078e02ff */
[----:B------:R-:W-:Y:S01]  /*3250*/  IMAD R11, R15, R18, RZ ;  /* 0x000000120f0b7224 */ /* 0x000fe200078e02ff */
[----:B------:R-:W-:Y:S01]  /*3260*/  LEA R14, R23, R0, 0x2 ;  /* 0x00000000170e7211 */ /* 0x000fe200078e10ff */
[----:B------:R-:W-:Y:S02]  /*3270*/  IMAD R4, R25, 0x4, R0 ;  /* 0x0000000419047824 */ /* 0x000fe400078e0200 */
[----:B------:R-:W-:Y:S01]  /*3280*/  IMAD R19, R11, R20, RZ ;  /* 0x000000140b137224 */ /* 0x000fe200078e02ff */
[----:B------:R0:W-:Y:S03]  /*3290*/  STL [R6], R29 ;  /* 0x0000001d06007387 */ /* 0x0001e60000100800 */
[----:B------:R-:W-:Y:S01]  /*32a0*/  IMAD R10, R19, R10, RZ ;  /* 0x0000000a130a7224 */ /* 0x000fe200078e02ff */
[----:B------:R0:W-:Y:S04]  /*32b0*/  STL [R27], R8 ;  /* 0x000000081b007387 */ /* 0x0001e80000100800 */
[----:B------:R0:W-:Y:S04]  /*32c0*/  STL [R17], R12 ;  /* 0x0000000c11007387 */ /* 0x0001e80000100800 */
[----:B------:R0:W-:Y:S04]  /*32d0*/  STL [R4], R13 ;  /* 0x0000000d04007387 */ /* 0x0001e80000100800 */
[----:B------:R0:W-:Y:S04]  /*32e0*/  STL [R14], R15 ;  /* 0x0000000f0e007387 */ /* 0x0001e80000100800 */
[----:B------:R0:W-:Y:S04]  /*32f0*/  STL [R26], R11 ;  /* 0x0000000b1a007387 */ /* 0x0001e80000100800 */
[----:B------:R0:W-:Y:S04]  /*3300*/  STL [R28], R19 ;  /* 0x000000131c007387 */ /* 0x0001e80000100800 */
[----:B------:R0:W-:Y:S02]  /*3310*/  STL [R21], R10 ;  /* 0x0000000a15007387 */ /* 0x0001e40000100800 */
.L_x_61:
[----:B------:R-:W-:Y:S05]  /*3320*/  @!P1 BRA `(.L_x_58) ;  /* 0x0000000000a89947 */ /* 0x000fea0003800000 */
[----:B------:R-:W-:Y:S02]  /*3330*/  ISETP.GE.U32.AND P0, PT, R22, 0x4, PT ;  /* 0x000000041600780c */ /* 0x000fe40003f06070 */
[----:B------:R-:W-:-:S04]  /*3340*/  LOP3.LUT R5, R5, 0x3, RZ, 0xc0, !PT ;  /* 0x0000000305057812 */ /* 0x000fc800078ec0ff */
[----:B------:R-:W-:-:S07]  /*3350*/  ISETP.NE.AND P1, PT, R5, RZ, PT ;  /* 0x000000ff0500720c */ /* 0x000fce0003f25270 */
[----:B------:R-:W-:Y:S06]  /*3360*/  @!P0 BRA `(.L_x_62) ;  /* 0x0000000000648947 */ /* 0x000fec0003800000 */
[----:B0-----:R-:W0:Y:S01]  /*3370*/  LDC.64 R12, c[0x0][0x3a0] ;  /* 0x0000e800ff0c7b82 */ /* 0x001e220000000a00 */
[C---:B------:R-:W-:Y:S01]  /*3380*/  IMAD R4, R9.reuse, 0x4, R0 ;  /* 0x0000000409047824 */ /* 0x040fe200078e0200 */
[C---:B------:R-:W-:Y:S02]  /*3390*/  IADD3 R19, PT, PT, R9.reuse, -0x1, RZ ;  /* 0xffffffff09137810 */ /* 0x040fe40007ffe0ff */
[C---:B------:R-:W-:Y:S02]  /*33a0*/  IADD3 R21, PT, PT, R9.reuse, -0x2, RZ ;  /* 0xfffffffe09157810 */ /* 0x040fe40007ffe0ff */
[----:B------:R-:W2:Y:S01]  /*33b0*/  LDL R6, [R4+0x4] ;  /* 0x0000040004067983 */ /* 0x000ea20000100800 */
[----:B0-----:R-:W-:-:S05]  /*33c0*/  IMAD.WIDE.U32 R14, R9, 0x8, R12 ;  /* 0x00000008090e7825 */ /* 0x001fca00078e000c */
[----:B------:R-:W2:Y:S01]  /*33d0*/  LDG.E R17, desc[UR8][R14.64+0x8] ;  /* 0x000008080e117981 */ /* 0x000ea2000c1e1900 */
[----:B------:R-:W-:-:S03]  /*33e0*/  IMAD.WIDE.U32 R10, R19, 0x8, R12 ;  /* 0x00000008130a7825 */ /* 0x000fc600078e000c */
[----:B------:R-:W3:Y:S01]  /*33f0*/  LDG.E R8, desc[UR8][R14.64] ;  /* 0x000000080e087981 */ /* 0x000ee2000c1e1900 */
[----:B------:R-:W-:-:S03]  /*3400*/  IMAD.WIDE.U32 R12, R21, 0x8, R12 ;  /* 0x00000008150c7825 */ /* 0x000fc600078e000c */
[----:B------:R-:W4:Y:S04]  /*3410*/  LDG.E R11, desc[UR8][R10.64] ;  /* 0x000000080a0b7981 */ /* 0x000f28000c1e1900 */
[----:B------:R-:W5:Y:S01]  /*3420*/  LDG.E R13, desc[UR8][R12.64] ;  /* 0x000000080c0d7981 */ /* 0x000f62000c1e1900 */
[----:B------:R-:W-:Y:S01]  /*3430*/  VIADD R23, R9, 0xfffffffd ;  /* 0xfffffffd09177836 */ /* 0x000fe20000000000 */
[-C--:B------:R-:W-:Y:S02]  /*3440*/  LEA R19, R19, R0.reuse, 0x2 ;  /* 0x0000000013137211 */ /* 0x080fe400078e10ff */
[----:B------:R-:W-:Y:S01]  /*3450*/  LEA R21, R21, R0, 0x2 ;  /* 0x0000000015157211 */ /* 0x000fe200078e10ff */
[----:B------:R-:W-:Y:S01]  /*3460*/  IMAD R23, R23, 0x4, R0 ;  /* 0x0000000417177824 */ /* 0x000fe200078e0200 */
[----:B------:R-:W-:Y:S01]  /*3470*/  IADD3 R9, PT, PT, R9, -0x4, RZ ;  /* 0xfffffffc09097810 */ /* 0x000fe20007ffe0ff */
[----:B--2---:R-:W-:-:S04]  /*3480*/  IMAD R17, R17, R6, RZ ;  /* 0x0000000611117224 */ /* 0x004fc800078e02ff */
[----:B---3--:R-:W-:-:S04]  /*3490*/  IMAD R6, R8, R17, RZ ;  /* 0x0000001108067224 */ /* 0x008fc800078e02ff */
[----:B----4-:R-:W-:Y:S01]  /*34a0*/  IMAD R8, R11, R6, RZ ;  /* 0x000000060b087224 */ /* 0x010fe200078e02ff */
[----:B------:R1:W-:Y:S03]  /*34b0*/  STL [R4], R17 ;  /* 0x0000001104007387 */ /* 0x0003e60000100800 */
[----:B-----5:R-:W-:Y:S01]  /*34c0*/  IMAD R14, R13, R8, RZ ;  /* 0x000000080d0e7224 */ /* 0x020fe200078e02ff */
[----:B------:R1:W-:Y:S04]  /*34d0*/  STL [R19], R6 ;  /* 0x0000000613007387 */ /* 0x0003e80000100800 */
[----:B------:R1:W-:Y:S04]  /*34e0*/  STL [R21], R8 ;  /* 0x0000000815007387 */ /* 0x0003e80000100800 */
[----:B------:R1:W-:Y:S02]  /*34f0*/  STL [R23], R14 ;  /* 0x0000000e17007387 */ /* 0x0003e40000100800 */
.L_x_62:
[----:B------:R-:W-:Y:S05]  /*3500*/  @!P1 BRA `(.L_x_58) ;  /* 0x0000000000309947 */ /* 0x000fea0003800000 */
[----:B0-----:R-:W0:Y:S01]  /*3510*/  LDC.64 R10, c[0x0][0x3a0] ;  /* 0x0000e800ff0a7b82 */ /* 0x001e220000000a00 */
[----:B------:R-:W-:-:S05]  /*3520*/  UMOV UR4, URZ ;  /* 0x000000ff00047c82 */ /* 0x000fca0008000000 */
.L_x_63:
[C---:B0-----:R-:W-:Y:S01]  /*3530*/  IMAD.WIDE.U32 R12, R9.reuse, 0x8, R10 ;  /* 0x00000008090c7825 */ /* 0x041fe200078e000a */
[----:B------:R-:W-:-:S05]  /*3540*/  LEA R15, R9, R0, 0x2 ;  /* 0x00000000090f7211 */ /* 0x000fca00078e10ff */
[----:B------:R-:W2:Y:S04]  /*3550*/  LDG.E R13, desc[UR8][R12.64+0x8] ;  /* 0x000008080c0d7981 */ /* 0x000ea8000c1e1900 */
[----:B-1----:R-:W2:Y:S01]  /*3560*/  LDL R4, [R15+0x4] ;  /* 0x000004000f047983 */ /* 0x002ea20000100800 */
[----:B------:R-:W-:Y:S01]  /*3570*/  UIADD3 UR4, UPT, UPT, UR4, 0x1, URZ ;  /* 0x0000000104047890 */ /* 0x000fe2000fffe0ff */
[----:B------:R-:W-:-:S05]  /*3580*/  VIADD R9, R9, 0xffffffff ;  /* 0xffffffff09097836 */ /* 0x000fca0000000000 */
[----:B------:R-:W-:Y:S01]  /*3590*/  ISETP.NE.AND P0, PT, R5, UR4, PT ;  /* 0x0000000405007c0c */ /* 0x000fe2000bf05270 */
[----:B--2---:R-:W-:-:S05]  /*35a0*/  IMAD R4, R4, R13, RZ ;  /* 0x0000000d04047224 */ /* 0x004fca00078e02ff */
[----:B------:R0:W-:Y:S07]  /*35b0*/  STL [R15], R4 ;  /* 0x000000040f007387 */ /* 0x0001ee0000100800 */
[----:B------:R-:W-:Y:S05]  /*35c0*/  @P0 BRA `(.L_x_63) ;  /* 0xfffffffc00d80947 */ /* 0x000fea000383ffff */
.L_x_58:
[----:B------:R-:W5:Y:S01]  /*35d0*/  LDCU UR4, c[0x0][0x394] ;  /* 0x00007280ff0477ac */ /* 0x000f620008000800 */
[----:B------:R-:W2:Y:S01]  /*35e0*/  LDC R5, c[0x0][0x398] ;  /* 0x0000e600ff057b82 */ /* 0x000ea20000000800 */
[----:B------:R-:W-:Y:S01]  /*35f0*/  BSSY.RECONVERGENT B0, `(.L_x_64) ;  /* 0x00000b8000007945 */ /* 0x000fe20003800200 */
[----:B-1----:R-:W-:Y:S01]  /*3600*/  HFMA2 R23, -RZ, RZ, 0, 0 ;  /* 0x00000000ff177431 */ /* 0x002fe200000001ff */
[----:B------:R-:W1:Y:S01]  /*3610*/  LDCU UR7, c[0x0][0x360] ;  /* 0x00006c00ff0777ac */ /* 0x000e620008000800 */
[----:B------:R-:W-:Y:S01]  /*3620*/  MOV R0, 0xff800000 ;  /* 0xff80000000007802 */ /* 0x000fe20000000f00 */
[----:B------:R-:W0:Y:S01]  /*3630*/  LDCU UR5, c[0x0][0x394] ;  /* 0x00007280ff0577ac */ /* 0x000e220008000800 */
[----:B-----5:R-:W-:Y:S01]  /*3640*/  ISETP.GE.AND P0, PT, R3, UR4, PT ;  /* 0x0000000403007c0c */ /* 0x020fe2000bf06270 */
[----:B--2---:R-:W-:-:S12]  /*3650*/  IMAD R24, R5, 0x4, R2 ;  /* 0x0000000405187824 */ /* 0x004fd800078e0202 */
[----:B01----:R-:W-:Y:S05]  /*3660*/  @P0 BRA `(.L_x_65) ;  /* 0x0000000800c00947 */ /* 0x003fea0003800000 */
[----:B------:R-:W-:-:S13]  /*3670*/  ISETP.GT.AND P0, PT, R7, RZ, PT ;  /* 0x000000ff0700720c */ /* 0x000fda0003f04270 */
[----:B------:R-:W-:Y:S05]  /*3680*/  @P0 BRA `(.L_x_66) ;  /* 0x0000000000a40947 */ /* 0x000fea0003800000 */
[----:B------:R-:W0:Y:S02]  /*3690*/  LDC.64 R4, c[0x0][0x380] ;  /* 0x0000e000ff047b82 */ /* 0x000e240000000a00 */
[----:B0-----:R0:W5:Y:S01]  /*36a0*/  LDG.E.CONSTANT R5, desc[UR8][R4.64] ;  /* 0x0000000804057981 */ /* 0x001162000c1e9900 */
[----:B------:R-:W-:Y:S01]  /*36b0*/  HFMA2 R23, -RZ, RZ, 0, 0 ;  /* 0x00000000ff177431 */ /* 0x000fe200000001ff */
[----:B------:R-:W-:Y:S01]  /*36c0*/  BSSY.RECONVERGENT B1, `(.L_x_67) ;  /* 0x0000023000017945 */ /* 0x000fe20003800200 */
[----:B------:R-:W-:Y:S01]  /*36d0*/  HFMA2 R8, -RZ, RZ, 3.7421875, 0 ;  /* 0x437c0000ff087431 */ /* 0x000fe200000001ff */
[----:B------:R-:W-:Y:S01]  /*36e0*/  MOV R0, 0xff800000 ;  /* 0xff80000000007802 */ /* 0x000fe20000000f00 */
[----:B---34-:R-:W-:Y:S01]  /*36f0*/  IMAD.MOV.U32 R6, RZ, RZ, R3 ;  /* 0x000000ffff067224 */ /* 0x018fe200078e0003 */
[----:B------:R-:W-:-:S07]  /*3700*/  MOV R13, 0x3bbb989d ;  /* 0x3bbb989d000d7802 */ /* 0x000fce0000000f00 */
.L_x_70:
[----:B-----5:R-:W-:Y:S01]  /*3710*/  FSETP.GT.AND P0, PT, R5, R0, PT ;  /* 0x000000000500720b */ /* 0x020fe20003f04000 */
[----:B------:R-:W-:-:S12]  /*3720*/  BSSY.RECONVERGENT B2, `(.L_x_68) ;  /* 0x000000f000027945 */ /* 0x000fd80003800200 */
[----:B------:R-:W-:Y:S05]  /*3730*/  @!P0 BRA `(.L_x_69) ;  /* 0x0000000000348947 */ /* 0x000fea0003800000 */
[----:B------:R-:W-:Y:S02]  /*3740*/  IMAD.MOV.U32 R7, RZ, RZ, 0x3bbb989d ;  /* 0x3bbb989dff077424 */ /* 0x000fe400078e00ff */
[----:B------:R-:W-:Y:S01]  /*3750*/  FADD R0, R0, -R5 ;  /* 0x8000000500007221 */ /* 0x000fe20000000000 */
[----:B------:R-:W-:-:S03]  /*3760*/  MOV R9, 0x437c0000 ;  /* 0x437c000000097802 */ /* 0x000fc60000000f00 */
[----:B0-----:R-:W-:-:S04]  /*3770*/  FFMA.SAT R4, R0, R7, 0.5 ;  /* 0x3f00000000047423 */ /* 0x001fc80000002007 */
[----:B------:R-:W-:-:S04]  /*3780*/  FFMA.RM R4, R4, R9, 12582913 ;  /* 0x4b40000104047423 */ /* 0x000fc80000004009 */
[C---:B------:R-:W-:Y:S01]  /*3790*/  FADD R7, R4.reuse, -12583039 ;  /* 0xcb40007f04077421 */ /* 0x040fe20000000000 */
[----:B------:R-:W-:-:S03]  /*37a0*/  SHF.L.U32 R4, R4, 0x17, RZ ;  /* 0x0000001704047819 */ /* 0x000fc600000006ff */
[----:B------:R-:W-:-:S04]  /*37b0*/  FFMA R7, R0, 1.4426950216293334961, -R7 ;  /* 0x3fb8aa3b00077823 */ /* 0x000fc80000000807 */
[----:B------:R-:W-:Y:S01]  /*37c0*/  FFMA R7, R0, 1.925963033500011079e-08, R7 ;  /* 0x32a5706000077823 */ /* 0x000fe20000000007 */
[----:B------:R-:W-:-:S05]  /*37d0*/  IMAD.MOV.U32 R0, RZ, RZ, R5 ;  /* 0x000000ffff007224 */ /* 0x000fca00078e0005 */
[----:B------:R-:W0:Y:S02]  /*37e0*/  MUFU.EX2 R7, R7 ;  /* 0x0000000700077308 */ /* 0x000e240000000800 */
[----:B0-----:R-:W-:-:S04]  /*37f0*/  FMUL R4, R4, R7 ;  /* 0x0000000704047220 */ /* 0x001fc80000400000 */
[----:B------:R-:W-:-:S07]  /*3800*/  FMUL R23, R23, R4 ;  /* 0x0000000417177220 */ /* 0x000fce0000400000 */
.L_x_69:
[----:B------:R-:W-:Y:S05]  /*3810*/  BSYNC.RECONVERGENT B2 ;  /* 0x0000000000027941 */ /* 0x000fea0003800200 */
.L_x_68:
[----:B0-----:R-:W-:Y:S01]  /*3820*/  FADD R4, -R0, R5 ;  /* 0x0000000500047221 */ /* 0x001fe20000000100 */
[----:B------:R-:W-:Y:S02]  /*3830*/  MOV R11, R6 ;  /* 0x00000006000b7202 */ /* 0x000fe40000000f00 */
[----:B------:R-:W-:Y:S01]  /*3840*/  IADD3 R6, PT, PT, R6, UR7, RZ ;  /* 0x0000000706067c10 */ /* 0x000fe2000fffe0ff */
[----:B------:R-:W-:-:S03]  /*3850*/  FFMA.SAT R7, R4, R13, 0.5 ;  /* 0x3f00000004077423 */ /* 0x000fc6000000200d */
[----:B------:R-:W-:Y:S01]  /*3860*/  ISETP.GE.AND P0, PT, R6, UR5, PT ;  /* 0x0000000506007c0c */ /* 0x000fe2000bf06270 */
[----:B------:R-:W-:-:S04]  /*3870*/  FFMA.RM R7, R7, R8, 12582913 ;  /* 0x4b40000107077423 */ /* 0x000fc80000004008 */
[----:B------:R-:W-:-:S04]  /*3880*/  FADD R9, R7, -12583039 ;  /* 0xcb40007f07097421 */ /* 0x000fc80000000000 */
[----:B------:R-:W-:-:S04]  /*3890*/  FFMA R9, R4, 1.4426950216293334961, -R9 ;  /* 0x3fb8aa3b04097823 */ /* 0x000fc80000000809 */
[----:B------:R-:W-:Y:S01]  /*38a0*/  FFMA R9, R4, 1.925963033500011079e-08, R9 ;  /* 0x32a5706004097823 */ /* 0x000fe20000000009 */
[----:B------:R-:W-:-:S05]  /*38b0*/  IMAD.SHL.U32 R4, R7, 0x800000, RZ ;  /* 0x0080000007047824 */ /* 0x000fca00078e00ff */
[----:B------:R-:W0:Y:S02]  /*38c0*/  MUFU.EX2 R9, R9 ;  /* 0x0000000900097308 */ /* 0x000e240000000800 */
[----:B0-----:R-:W-:Y:S01]  /*38d0*/  FFMA R23, R4, R9, R23 ;  /* 0x0000000904177223 */ /* 0x001fe20000000017 */
[----:B------:R-:W-:Y:S06]  /*38e0*/  @!P0 BRA `(.L_x_70) ;  /* 0xfffffffc00888947 */ /* 0x000fec000383ffff */
[----:B------:R-:W-:Y:S05]  /*38f0*/  BSYNC.RECONVERGENT B1 ;  /* 0x0000000000017941 */ /* 0x000fea0003800200 */
.L_x_67:
[----:B------:R0:W-:Y:S01]  /*3900*/  STL [R24], R11 ;  /* 0x0000000b18007387 */ /* 0x0001e20000100800 */
[----:B------:R-:W-:Y:S05]  /*3910*/  BRA `(.L_x_65) ;  /* 0x0000000800147947 */ /* 0x000fea0003800000 */
.L_x_66:
[C---:B------:R-:W-:Y:S01]  /*3920*/  LOP3.LUT R4, R7.reuse, 0xf, RZ, 0xc0, !PT ;  /* 0x0000000f07047812 */ /* 0x040fe200078ec0ff */
[----:B------:R-:W-:Y:S01]  /*3930*/  IMAD.MOV.U32 R23, RZ, RZ, RZ ;  /* 0x000000ffff177224 */ /* 0x000fe200078e00ff */
[C---:B------:R-:W-:Y:S02]  /*3940*/  LOP3.LUT R5, R7.reuse, 0x7, RZ, 0xc0, !PT ;  /* 0x0000000707057812 */ /* 0x040fe400078ec0ff */
[----:B------:R-:W-:Y:S02]  /*3950*/  IADD3 R0, PT, PT, R4, -0x1, RZ ;  /* 0xffffffff04007810 */ /* 0x000fe40007ffe0ff */
[C---:B---34-:R-:W-:Y:S02]  /*3960*/  LOP3.LUT R6, R7.reuse, 0x7ffffff0, RZ, 0xc0, !PT ;  /* 0x7ffffff007067812 */ /* 0x058fe400078ec0ff */
[----:B------:R-:W-:Y:S02]  /*3970*/  ISETP.GE.U32.AND P0, PT, R0, 0x7, PT ;  /* 0x000000070000780c */ /* 0x000fe40003f06070 */
[----:B------:R-:W-:-:S02]  /*3980*/  LOP3.LUT R7, R7, 0x3, RZ, 0xc0, !PT ;  /* 0x0000000307077812 */ /* 0x000fc400078ec0ff */
[----:B------:R-:W-:Y:S02]  /*3990*/  MOV R0, 0xff800000 ;  /* 0xff80000000007802 */ /* 0x000fe40000000f00 */
[----:B------:R-:W-:-:S07]  /*39a0*/  MOV R22, R3 ;  /* 0x0000000300167202 */ /* 0x000fce0000000f00 */
.L_x_78:
[----:B------:R-:W0:Y:S01]  /*39b0*/  LDCU UR4, c[0x0][0x3a8] ;  /* 0x00007500ff0477ac */ /* 0x000e220008000800 */
[----:B------:R1:W-:Y:S01]  /*39c0*/  STL [R24], R22 ;  /* 0x0000001618007387 */ /* 0x0003e20000100800 */
[----:B------:R-:W-:Y:S02]  /*39d0*/  HFMA2 R21, -RZ, RZ, 0, 0 ;  /* 0x00000000ff157431 */ /* 0x000fe400000001ff */
[----:B------:R-:W-:Y:S01]  /*39e0*/  IMAD.MOV.U32 R25, RZ, RZ, RZ ;  /* 0x000000ffff197224 */ /* 0x000fe200078e00ff */
[----:B0-----:R-:W-:-:S09]  /*39f0*/  UISETP.GE.U32.AND UP0, UPT, UR4, 0x10, UPT ;  /* 0x000000100400788c */ /* 0x001fd2000bf06070 */
[----:B-1----:R-:W-:Y:S05]  /*3a00*/  BRA.U !UP0, `(.L_x_71) ;  /* 0x0000000108887547 */ /* 0x002fea000b800000 */
[----:B------:R-:W-:Y:S02]  /*3a10*/  MOV R27, RZ ;  /* 0x000000ff001b7202 */ /* 0x000fe40000000f00 */
[----:B------:R-:W-:-:S07]  /*3a20*/  MOV R25, RZ ;  /* 0x000000ff00197202 */ /* 0x000fce0000000f00 */
.L_x_72:
[----:B------:R-:W-:-:S05]  /*3a30*/  IMAD R26, R27, 0x4, R2 ;  /* 0x000000041b1a7824 */ /* 0x000fca00078e0202 */
[----:B------:R-:W2:Y:S04]  /*3a40*/  LDL.64 R12, [R26] ;  /* 0x000000001a0c7983 */ /* 0x000ea80000100a00 */
[----:B------:R-:W2:Y:S04]  /*3a50*/  LDL.64 R8, [R26+0x10] ;  /* 0x000010001a087983 */ /* 0x000ea80000100a00 */
[----:B------:R-:W3:Y:S04]  /*3a60*/  LDL.64 R18, [R26+0x18] ;  /* 0x000018001a127983 */ /* 0x000ee80000100a00 */
[----:B------:R-:W4:Y:S04]  /*3a70*/  LDL.64 R20, [R26+0x8] ;  /* 0x000008001a147983 */ /* 0x000f280000100a00 */
[----:B------:R-:W5:Y:S04]  /*3a80*/  LDL.64 R10, [R26+0x20] ;  /* 0x000020001a0a7983 */ /* 0x000f680000100a00 */
[----:B------:R-:W5:Y:S04]  /*3a90*/  LDL.64 R16, [R26+0x28] ;  /* 0x000028001a107983 */ /* 0x000f680000100a00 */
[----:B------:R-:W5:Y:S01]  /*3aa0*/  LDL.64 R14, [R26+0x30] ;  /* 0x000030001a0e7983 */ /* 0x000f620000100a00 */
[----:B--2---:R-:W-:-:S04]  /*3ab0*/  IMAD R12, R12, R9, R25 ;  /* 0x000000090c0c7224 */ /* 0x004fc800078e0219 */
[----:B---3--:R-:W-:-:S04]  /*3ac0*/  IMAD R12, R18, R13, R12 ;  /* 0x0000000d120c7224 */ /* 0x008fc800078e020c */
[----:B----4-:R-:W-:Y:S02]  /*3ad0*/  IMAD R20, R20, R19, R12 ;  /* 0x0000001314147224 */ /* 0x010fe400078e020c */
[----:B------:R-:W2:Y:S02]  /*3ae0*/  LDL.64 R12, [R26+0x38] ;  /* 0x000038001a0c7983 */ /* 0x000ea40000100a00 */
[----:B-----5:R-:W-:-:S04]  /*3af0*/  IMAD R20, R10, R21, R20 ;  /* 0x000000150a147224 */ /* 0x020fc800078e0214 */
[----:B------:R-:W-:Y:S02]  /*3b00*/  IMAD R8, R8, R11, R20 ;  /* 0x0000000b08087224 */ /* 0x000fe400078e0214 */
[----:B------:R-:W3:Y:S02]  /*3b10*/  LDL.64 R20, [R26+0x40] ;  /* 0x000040001a147983 */ /* 0x000ee40000100a00 */
[----:B------:R-:W-:-:S04]  /*3b20*/  IMAD R8, R9, R16, R8 ;  /* 0x0000001009087224 */ /* 0x000fc800078e0208 */
[----:B------:R-:W-:Y:S02]  /*3b30*/  IMAD R25, R18, R17, R8 ;  /* 0x0000001112197224 */ /* 0x000fe400078e0208 */
[----:B------:R-:W4:Y:S04]  /*3b40*/  LDL.64 R8, [R26+0x48] ;  /* 0x000048001a087983 */ /* 0x000f280000100a00 */
[----:B------:R-:W5:Y:S01]  /*3b50*/  LDL R18, [R26+0x50] ;  /* 0x000050001a127983 */ /* 0x000f620000100800 */
[----:B------:R-:W-:-:S04]  /*3b60*/  IMAD R25, R14, R19, R25 ;  /* 0x000000130e197224 */ /* 0x000fc800078e0219 */
[----:B------:R-:W-:Y:S01]  /*3b70*/  IMAD R25, R10, R15, R25 ;  /* 0x0000000f0a197224 */ /* 0x000fe200078e0219 */
[----:B------:R-:W-:-:S04]  /*3b80*/  IADD3 R27, PT, PT, R27, 0x10, RZ ;  /* 0x000000101b1b7810 */ /* 0x000fc80007ffe0ff */
[----:B------:R-:W-:Y:S01]  /*3b90*/  ISETP.NE.AND P1, PT, R27, R6, PT ;  /* 0x000000061b00720c */ /* 0x000fe20003f25270 */
[----:B--2---:R-:W-:-:S04]  /*3ba0*/  IMAD R25, R12, R11, R25 ;  /* 0x0000000b0c197224 */ /* 0x004fc800078e0219 */
[----:B------:R-:W-:-:S04]  /*3bb0*/  IMAD R25, R16, R13, R25 ;  /* 0x0000000d10197224 */ /* 0x000fc800078e0219 */
[----:B---3--:R-:W-:-:S04]  /*3bc0*/  IMAD R20, R20, R17, R25 ;  /* 0x0000001114147224 */ /* 0x008fc800078e0219 */
[----:B------:R-:W-:-:S04]  /*3bd0*/  IMAD R20, R14, R21, R20 ;  /* 0x000000150e147224 */ /* 0x000fc800078e0214 */
[----:B----4-:R-:W-:-:S04]  /*3be0*/  IMAD R8, R8, R15, R20 ;  /* 0x0000000f08087224 */ /* 0x010fc800078e0214 */
[----:B------:R-:W-:-:S04]  /*3bf0*/  IMAD R8, R12, R9, R8 ;  /* 0x000000090c087224 */ /* 0x000fc800078e0208 */
[----:B-----5:R-:W-:Y:S01]  /*3c00*/  IMAD R25, R18, R13, R8 ;  /* 0x0000000d12197224 */ /* 0x020fe200078e0208 */
[----:B------:R-:W-:Y:S06]  /*3c10*/  @P1 BRA `(.L_x_72) ;  /* 0xfffffffc00841947 */ /* 0x000fec000383ffff */
[----:B------:R-:W-:-:S07]  /*3c20*/  MOV R21, R6 ;  /* 0x0000000600157202 */ /* 0x000fce0000000f00 */
.L_x_71:
[----:B------:R-:W-:-:S13]  /*3c30*/  ISETP.NE.AND P1, PT, R4, RZ, PT ;  /* 0x000000ff0400720c */ /* 0x000fda0003f25270 */
[----:B------:R-:W-:Y:S05]  /*3c40*/  @!P1 BRA `(.L_x_73) ;  /* 0x0000000000bc9947 */ /* 0x000fea0003800000 */
[----:B------:R-:W-:Y:S01]  /*3c50*/  ISETP.NE.AND P1, PT, R5, RZ, PT ;  /* 0x000000ff0500720c */ /* 0x000fe20003f25270 */
[----:B------:R-:W-:-:S12]  /*3c60*/  @!P0 BRA `(.L_x_74) ;  /* 0x0000000000448947 */ /* 0x000fd80003800000 */
[----:B------:R-:W-:-:S05]  /*3c70*/  IMAD R26, R21, 0x4, R2 ;  /* 0x00000004151a7824 */ /* 0x000fca00078e0202 */
[----:B------:R-:W2:Y:S04]  /*3c80*/  LDL.64 R8, [R26] ;  /* 0x000000001a087983 */ /* 0x000ea80000100a00 */
[----:B------:R-:W2:Y:S04]  /*3c90*/  LDL.64 R10, [R26+0x10] ;  /* 0x000010001a0a7983 */ /* 0x000ea80000100a00 */
[----:B------:R-:W3:Y:S04]  /*3ca0*/  LDL.64 R12, [R26+0x18] ;  /* 0x000018001a0c7983 */ /* 0x000ee80000100a00 */
[----:B------:R-:W4:Y:S04]  /*3cb0*/  LDL.64 R14, [R26+0x8] ;  /* 0x000008001a0e7983 */ /* 0x000f280000100a00 */
[----:B------:R-:W5:Y:S04]  /*3cc0*/  LDL.64 R16, [R26+0x20] ;  /* 0x000020001a107983 */ /* 0x000f680000100a00 */
[----:B------:R-:W5:Y:S04]  /*3cd0*/  LDL.64 R18, [R26+0x28] ;  /* 0x000028001a127983 */ /* 0x000f680000100a00 */
[----:B------:R-:W5:Y:S01]  /*3ce0*/  LDL R20, [R26+0x30] ;  /* 0x000030001a147983 */ /* 0x000f620000100800 */
[----:B------:R-:W-:Y:S01]  /*3cf0*/  IADD3 R21, PT, PT, R21, 0x8, RZ ;  /* 0x0000000815157810 */ /* 0x000fe20007ffe0ff */
[----:B--2---:R-:W-:-:S04]  /*3d00*/  IMAD R8, R8, R11, R25 ;  /* 0x0000000b08087224 */ /* 0x004fc800078e0219 */
[----:B---3--:R-:W-:-:S04]  /*3d10*/  IMAD R8, R12, R9, R8 ;  /* 0x000000090c087224 */ /* 0x008fc800078e0208 */
[----:B----4-:R-:W-:-:S04]  /*3d20*/  IMAD R8, R14, R13, R8 ;  /* 0x0000000d0e087224 */ /* 0x010fc800078e0208 */
[----:B-----5:R-:W-:-:S04]  /*3d30*/  IMAD R8, R16, R15, R8 ;  /* 0x0000000f10087224 */ /* 0x020fc800078e0208 */
[----:B------:R-:W-:-:S04]  /*3d40*/  IMAD R8, R10, R17, R8 ;  /* 0x000000110a087224 */ /* 0x000fc800078e0208 */
[----:B------:R-:W-:-:S04]  /*3d50*/  IMAD R8, R11, R18, R8 ;  /* 0x000000120b087224 */ /* 0x000fc800078e0208 */
[----:B------:R-:W-:-:S04]  /*3d60*/  IMAD R8, R12, R19, R8 ;  /* 0x000000130c087224 */ /* 0x000fc800078e0208 */
[----:B------:R-:W-:-:S07]  /*3d70*/  IMAD R25, R20, R13, R8 ;  /* 0x0000000d14197224 */ /* 0x000fce00078e0208 */
.L_x_74:
[----:B------:R-:W-:Y:S05]  /*3d80*/  @!P1 BRA `(.L_x_73) ;  /* 0x00000000006c9947 */ /* 0x000fea0003800000 */
[----:B------:R-:W-:Y:S02]  /*3d90*/  IADD3 R8, PT, PT, R5, -0x1, RZ ;  /* 0xffffffff05087810 */ /* 0x000fe40007ffe0ff */
[----:B------:R-:W-:Y:S02]  /*3da0*/  ISETP.NE.AND P2, PT, R7, RZ, PT ;  /* 0x000000ff0700720c */ /* 0x000fe40003f45270 */
[----:B------:R-:W-:-:S13]  /*3db0*/  ISETP.GE.U32.AND P1, PT, R8, 0x3, PT ;  /* 0x000000030800780c */ /* 0x000fda0003f26070 */
[----:B------:R-:W-:Y:S05]  /*3dc0*/  @!P1 BRA `(.L_x_75) ;  /* 0x00000000002c9947 */ /* 0x000fea0003800000 */
[----:B------:R-:W-:-:S05]  /*3dd0*/  IMAD R14, R21, 0x4, R2 ;  /* 0x00000004150e7824 */ /* 0x000fca00078e0202 */
[----:B------:R-:W2:Y:S04]  /*3de0*/  LDL R15, [R14+0x14] ;  /* 0x000014000e0f7983 */ /* 0x000ea80000100800 */
[----:B------:R-:W2:Y:S04]  /*3df0*/  LDL.64 R8, [R14] ;  /* 0x000000000e087983 */ /* 0x000ea80000100a00 */
[----:B------:R-:W3:Y:S04]  /*3e00*/  LDL.64 R10, [R14+0x18] ;  /* 0x000018000e0a7983 */ /* 0x000ee80000100a00 */
[----:B------:R-:W4:Y:S04]  /*3e10*/  LDL.64 R12, [R14+0x8] ;  /* 0x000008000e0c7983 */ /* 0x000f280000100a00 */
[----:B------:R-:W5:Y:S01]  /*3e20*/  LDL R16, [R14+0x20] ;  /* 0x000020000e107983 */ /* 0x000f620000100800 */
[----:B------:R-:W-:Y:S01]  /*3e30*/  IADD3 R21, PT, PT, R21, 0x4, RZ ;  /* 0x0000000415157810 */ /* 0x000fe20007ffe0ff */
[----:B--2---:R-:W-:-:S04]  /*3e40*/  IMAD R8, R8, R15, R25 ;  /* 0x0000000f08087224 */ /* 0x004fc800078e0219 */
[----:B---3--:R-:W-:-:S04]  /*3e50*/  IMAD R8, R10, R9, R8 ;  /* 0x000000090a087224 */ /* 0x008fc800078e0208 */
[----:B----4-:R-:W-:-:S04]  /*3e60*/  IMAD R8, R12, R11, R8 ;  /* 0x0000000b0c087224 */ /* 0x010fc800078e0208 */
[----:B-----5:R-:W-:-:S07]  /*3e70*/  IMAD R25, R16, R13, R8 ;  /* 0x0000000d10197224 */ /* 0x020fce00078e0208 */
.L_x_75:
[----:B------:R-:W-:Y:S05]  /*3e80*/  @!P2 BRA `(.L_x_73) ;  /* 0x00000000002ca947 */ /* 0x000fea0003800000 */
[----:B------:R-:W-:-:S05]  /*3e90*/  LEA R12, R21, R2, 0x2 ;  /* 0x00000002150c7211 */ /* 0x000fca00078e10ff */
[----:B------:R-:W2:Y:S04]  /*3ea0*/  LDL R10, [R12+0x14] ;  /* 0x000014000c0a7983 */ /* 0x000ea80000100800 */
[----:B------:R-:W2:Y:S01]  /*3eb0*/  LDL.64 R8, [R12] ;  /* 0x000000000c087983 */ /* 0x000ea20000100a00 */
[----:B------:R-:W-:Y:S01]  /*3ec0*/  ISETP.NE.AND P1, PT, R7, 0x1, PT ;  /* 0x000000010700780c */ /* 0x000fe20003f25270 */
[----:B--2---:R-:W-:-:S12]  /*3ed0*/  IMAD R25, R8, R10, R25 ;  /* 0x0000000a08197224 */ /* 0x004fd800078e0219 */
[----:B------:R-:W-:Y:S05]  /*3ee0*/  @!P1 BRA `(.L_x_73) ;  /* 0x0000000000149947 */ /* 0x000fea0003800000 */
[----:B------:R-:W-:Y:S01]  /*3ef0*/  ISETP.NE.AND P1, PT, R7, 0x2, PT ;  /* 0x000000020700780c */ /* 0x000fe20003f25270 */
[----:B------:R-:W2:-:S12]  /*3f00*/  LDL.64 R10, [R12+0x18] ;  /* 0x000018000c0a7983 */ /* 0x000e980000100a00 */
[----:B------:R-:W3:Y:S01]  /*3f10*/  @P1 LDL R8, [R12+0x8] ;  /* 0x000008000c081983 */ /* 0x000ee20000100800 */
[----:B--2---:R-:W-:-:S04]  /*3f20*/  IMAD R25, R10, R9, R25 ;  /* 0x000000090a197224 */ /* 0x004fc800078e0219 */
[----:B---3--:R-:W-:-:S07]  /*3f30*/  @P1 IMAD R25, R8, R11, R25 ;  /* 0x0000000b08191224 */ /* 0x008fce00078e0219 */
.L_x_73:
[----:B------:R-:W0:Y:S02]  /*3f40*/  LDC.64 R8, c[0x0][0x380] ;  /* 0x0000e000ff087b82 */ /* 0x000e240000000a00 */
[----:B0-----:R-:W-:-:S05]  /*3f50*/  IMAD.WIDE R8, R25, 0x4, R8 ;  /* 0x0000000419087825 */ /* 0x001fca00078e0208 */
[----:B------:R-:W2:Y:S01]  /*3f60*/  LDG.E.CONSTANT R11, desc[UR8][R8.64] ;  /* 0x00000008080b7981 */ /* 0x000ea2000c1e9900 */
[----:B------:R-:W-:Y:S01]  /*3f70*/  BSSY.RECONVERGENT B1, `(.L_x_76) ;  /* 0x0000010000017945 */ /* 0x000fe20003800200 */
[----:B--2---:R-:W-:-:S13]  /*3f80*/  FSETP.GT.AND P1, PT, R11, R0, PT ;  /* 0x000000000b00720b */ /* 0x004fda0003f24000 */
[----:B------:R-:W-:Y:S05]  /*3f90*/  @!P1 BRA `(.L_x_77) ;  /* 0x0000000000349947 */ /* 0x000fea0003800000 */
[----:B------:R-:W-:Y:S02]  /*3fa0*/  HFMA2 R13, -RZ, RZ, 3.7421875, 0 ;  /* 0x437c0000ff0d7431 */ /* 0x000fe400000001ff */
[----:B------:R-:W-:Y:S02]  /*3fb0*/  IMAD.MOV.U32 R9, RZ, RZ, 0x3bbb989d ;  /* 0x3bbb989dff097424 */ /* 0x000fe400078e00ff */
[----:B------:R-:W-:-:S04]  /*3fc0*/  FADD R0, R0, -R11 ;  /* 0x8000000b00007221 */ /* 0x000fc80000000000 */
[----:B------:R-:W-:-:S04]  /*3fd0*/  FFMA.SAT R8, R0, R9, 0.5 ;  /* 0x3f00000000087423 */ /* 0x000fc80000002009 */
        /* <DEDUP_REMOVED lines=9> */
.L_x_77:
[----:B------:R-:W-:Y:S05]  /*4070*/  BSYNC.RECONVERGENT B1 ;  /* 0x0000000000017941 */ /* 0x000fea0003800200 */
.L_x_76:
[----:B------:R-:W-:Y:S01]  /*4080*/  HFMA2 R10, -RZ, RZ, 3.7421875, 0 ;  /* 0x437c0000ff0a7431 */ /* 0x000fe200000001ff */
[----:B------:R-:W-:Y:S01]  /*4090*/  MOV R9, 0x3bbb989d ;  /* 0x3bbb989d00097802 */ /* 0x000fe20000000f00 */
[----:B------:R-:W-:Y:S01]  /*40a0*/  FADD R8, -R0, R11 ;  /* 0x0000000b00087221 */ /* 0x000fe20000000100 */
[----:B------:R-:W0:Y:S01]  /*40b0*/  LDCU UR4, c[0x0][0x394] ;  /* 0x00007280ff0477ac */ /* 0x000e220008000800 */
[----:B------:R-:W-:Y:S02]  /*40c0*/  VIADD R22, R22, UR7 ;  /* 0x0000000716167c36 */ /* 0x000fe40008000000 */
[----:B------:R-:W-:-:S04]  /*40d0*/  FFMA.SAT R9, R8, R9, 0.5 ;  /* 0x3f00000008097423 */ /* 0x000fc80000002009 */
[----:B------:R-:W-:-:S04]  /*40e0*/  FFMA.RM R9, R9, R10, 12582913 ;  /* 0x4b40000109097423 */ /* 0x000fc8000000400a */
[----:B------:R-:W-:-:S04]  /*40f0*/  FADD R11, R9, -12583039 ;  /* 0xcb40007f090b7421 */ /* 0x000fc80000000000 */
[----:B------:R-:W-:Y:S01]  /*4100*/  FFMA R11, R8, 1.4426950216293334961, -R11 ;  /* 0x3fb8aa3b080b7823 */ /* 0x000fe2000000080b */
[----:B0-----:R-:W-:-:S03]  /*4110*/  ISETP.GE.AND P1, PT, R22, UR4, PT ;  /* 0x0000000416007c0c */ /* 0x001fc6000bf26270 */
[----:B------:R-:W-:Y:S01]  /*4120*/  FFMA R11, R8, 1.925963033500011079e-08, R11 ;  /* 0x32a57060080b7823 */ /* 0x000fe2000000000b */
[----:B------:R-:W-:-:S05]  /*4130*/  SHF.L.U32 R8, R9, 0x17, RZ ;  /* 0x0000001709087819 */ /* 0x000fca00000006ff */
[----:B------:R-:W0:Y:S02]  /*4140*/  MUFU.EX2 R11, R11 ;  /* 0x0000000b000b7308 */ /* 0x000e240000000800 */
[----:B0-----:R-:W-:Y:S02]  /*4150*/  FFMA R23, R8, R11, R23 ;  /* 0x0000000b08177223 */ /* 0x001fe40000000017 */
[----:B------:R-:W-:Y:S05]  /*4160*/  @!P1 BRA `(.L_x_78) ;  /* 0xfffffff800109947 */ /* 0x000fea000383ffff */
.L_x_65:
[----:B------:R-:W-:Y:S05]  /*4170*/  BSYNC.RECONVERGENT B0 ;  /* 0x0000000000007941 */ /* 0x000fea0003800200 */
.L_x_64:
[----:B------:R-:W1:Y:S01]  /*4180*/  S2UR UR5, SR_CgaCtaId ;  /* 0x00000000000579c3 */ /* 0x000e620000008800 */
[----:B------:R-:W-:Y:S01]  /*4190*/  UMOV UR4, 0x400 ;  /* 0x0000040000047882 */ /* 0x000fe20000000000 */
[----:B------:R-:W-:-:S06]  /*41a0*/  UISETP.GE.U32.AND UP0, UPT, UR7, 0x2, UPT ;  /* 0x000000020700788c */ /* 0x000fcc000bf06070 */
[----:B------:R-:W2:Y:S01]  /*41b0*/  S2UR UR6, SR_CgaCtaId ;  /* 0x00000000000679c3 */ /* 0x000ea20000008800 */
[----:B-1----:R-:W-:-:S03]  /*41c0*/  ULEA UR4, UR5, UR4, 0x18 ;  /* 0x0000000405047291 */ /* 0x002fc6000f8ec0ff */
[----:B------:R-:W-:-:S03]  /*41d0*/  UMOV UR5, 0x400 ;  /* 0x0000040000057882 */ /* 0x000fc60000000000 */
[----:B------:R-:W-:Y:S01]  /*41e0*/  LEA R7, R3, UR4, 0x2 ;  /* 0x0000000403077c11 */ /* 0x000fe2000f8e10ff */
[----:B--2---:R-:W-:-:S04]  /*41f0*/  ULEA UR5, UR6, UR5, 0x18 ;  /* 0x0000000506057291 */ /* 0x004fc8000f8ec0ff */
[----:B------:R1:W-:Y:S01]  /*4200*/  STS [R7], R0 ;  /* 0x0000000007007388 */ /* 0x0003e20000000800 */
[----:B------:R-:W-:Y:S06]  /*4210*/  BAR.SYNC.DEFER_BLOCKING 0x0 ;  /* 0x0000000000007b1d */ /* 0x000fec0000010000 */
[----:B------:R-:W-:Y:S05]  /*4220*/  BRA.U !UP0, `(.L_x_79) ;  /* 0x0000000108307547 */ /* 0x000fea000b800000 */
[----:B------:R-:W-:-:S07]  /*4230*/  MOV R4, UR7 ;  /* 0x0000000700047c02 */ /* 0x000fce0008000f00 */
.L_x_80:
[----:B------:R-:W-:-:S04]  /*4240*/  SHF.R.U32.HI R8, RZ, 0x1, R4 ;  /* 0x00000001ff087819 */ /* 0x000fc80000011604 */
[----:B------:R-:W-:-:S13]  /*4250*/  ISETP.GE.U32.AND P0, PT, R3, R8, PT ;  /* 0x000000080300720c */ /* 0x000fda0003f06070 */
[----:B---34-:R-:W-:Y:S01]  /*4260*/  @!P0 IMAD R6, R8, 0x4, R7 ;  /* 0x0000000408068824 */ /* 0x018fe200078e0207 */
[----:B------:R-:W-:Y:S05]  /*4270*/  @!P0 LDS R5, [R7] ;  /* 0x0000000007058984 */ /* 0x000fea0000000800 */
[----:B------:R-:W2:Y:S02]  /*4280*/  @!P0 LDS R6, [R6] ;  /* 0x0000000006068984 */ /* 0x000ea40000000800 */
[----:B--2---:R-:W-:-:S05]  /*4290*/  @!P0 FMNMX R5, R5, R6, !PT ;  /* 0x0000000605058209 */ /* 0x004fca0007800000 */
[----:B------:R2:W-:Y:S01]  /*42a0*/  @!P0 STS [R7], R5 ;  /* 0x0000000507008388 */ /* 0x0005e20000000800 */
[----:B------:R-:W-:Y:S01]  /*42b0*/  BAR.SYNC.DEFER_BLOCKING 0x0 ;  /* 0x0000000000007b1d */ /* 0x000fe20000010000 */
[----:B------:R-:W-:Y:S02]  /*42c0*/  ISETP.GT.U32.AND P0, PT, R4, 0x3, PT ;  /* 0x000000030400780c */ /* 0x000fe40003f04070 */
[----:B------:R-:W-:-:S11]  /*42d0*/  MOV R4, R8 ;  /* 0x0000000800047202 */ /* 0x000fd60000000f00 */
[----:B--2---:R-:W-:Y:S05]  /*42e0*/  @P0 BRA `(.L_x_80) ;  /* 0xfffffffc00d40947 */ /* 0x004fea000383ffff */
.L_x_79:
[----:B------:R-:W2:Y:S01]  /*42f0*/  LDS R5, [UR5] ;  /* 0x00000005ff057984 */ /* 0x000ea20008000800 */
[----:B------:R-:W5:Y:S01]  /*4300*/  LDCU UR5, c[0x0][0x394] ;  /* 0x00007280ff0577ac */ /* 0x000f620008000800 */
[----:B------:R-:W-:Y:S01]  /*4310*/  BSSY.RECONVERGENT B0, `(.L_x_81) ;  /* 0x0000014000007945 */ /* 0x000fe20003800200 */
[----:B------:R-:W-:-:S06]  /*4320*/  ULEA UR4, UR7, UR4, 0x2 ;  /* 0x0000000407047291 */ /* 0x000fcc000f8e10ff */
[C---:B---34-:R-:W-:Y:S02]  /*4330*/  LEA R6, R3.reuse, UR4, 0x2 ;  /* 0x0000000403067c11 */ /* 0x058fe4000f8e10ff */
[----:B-----5:R-:W-:-:S13]  /*4340*/  ISETP.GE.AND P0, PT, R3, UR5, PT ;  /* 0x0000000503007c0c */ /* 0x020fda000bf06270 */
[----:B------:R-:W-:Y:S05]  /*4350*/  @P0 BRA `(.L_x_82) ;  /* 0x0000000000380947 */ /* 0x000fea0003800000 */
[----:B-1----:R-:W-:Y:S02]  /*4360*/  HFMA2 R7, -RZ, RZ, 0.96630859375, -0.0022525787353515625 ;  /* 0x3bbb989dff077431 */ /* 0x002fe400000001ff */
[----:B--2---:R-:W-:Y:S01]  /*4370*/  FADD R0, -R5, R0 ;  /* 0x0000000005007221 */ /* 0x004fe20000000100 */
[----:B------:R-:W-:-:S03]  /*4380*/  IMAD.MOV.U32 R9, RZ, RZ, 0x437c0000 ;  /* 0x437c0000ff097424 */ /* 0x000fc600078e00ff */
[----:B------:R-:W-:-:S04]  /*4390*/  FFMA.SAT R4, R0, R7, 0.5 ;  /* 0x3f00000000047423 */ /* 0x000fc80000002007 */
[----:B------:R-:W-:-:S04]  /*43a0*/  FFMA.RM R4, R4, R9, 12582913 ;  /* 0x4b40000104047423 */ /* 0x000fc80000004009 */
[C---:B------:R-:W-:Y:S01]  /*43b0*/  FADD R7, R4.reuse, -12583039 ;  /* 0xcb40007f04077421 */ /* 0x040fe20000000000 */
[----:B------:R-:W-:-:S03]  /*43c0*/  SHF.L.U32 R4, R4, 0x17, RZ ;  /* 0x0000001704047819 */ /* 0x000fc600000006ff */
[----:B------:R-:W-:-:S04]  /*43d0*/  FFMA R7, R0, 1.4426950216293334961, -R7 ;  /* 0x3fb8aa3b00077823 */ /* 0x000fc80000000807 */
[----:B------:R-:W-:-:S06]  /*43e0*/  FFMA R7, R0, 1.925963033500011079e-08, R7 ;  /* 0x32a5706000077823 */ /* 0x000fcc0000000007 */
[----:B------:R-:W1:Y:S02]  /*43f0*/  MUFU.EX2 R7, R7 ;  /* 0x0000000700077308 */ /* 0x000e640000000800 */
[----:B-1----:R-:W-:-:S04]  /*4400*/  FMUL R4, R4, R7 ;  /* 0x0000000704047220 */ /* 0x002fc80000400000 */
[----:B------:R-:W-:-:S05]  /*4410*/  FMUL R4, R4, R23 ;  /* 0x0000001704047220 */ /* 0x000fca0000400000 */
[----:B------:R4:W-:Y:S01]  /*4420*/  STS [R6], R4 ;  /* 0x0000000406007388 */ /* 0x0009e20000000800 */
[----:B------:R-:W-:Y:S05]  /*4430*/  BRA `(.L_x_83) ;  /* 0x0000000000047947 */ /* 0x000fea0003800000 */
.L_x_82:
[----:B------:R3:W-:Y:S02]  /*4440*/  STS [R6], RZ ;  /* 0x000000ff06007388 */ /* 0x0007e40000000800 */
.L_x_83:
[----:B------:R-:W-:Y:S05]  /*4450*/  BSYNC.RECONVERGENT B0 ;  /* 0x0000000000007941 */ /* 0x000fea0003800200 */
.L_x_81:
[----:B------:R-:W-:Y:S01]  /*4460*/  BAR.SYNC.DEFER_BLOCKING 0x0 ;  /* 0x0000000000007b1d */ /* 0x000fe20000010000 */
[----:B------:R-:W-:-:S09]  /*4470*/  UISETP.GE.U32.AND UP0, UPT, UR7, 0x2, UPT ;  /* 0x000000020700788c */ /* 0x000fd2000bf06070 */
[----:B------:R-:W-:Y:S05]  /*4480*/  BRA.U !UP0, `(.L_x_84) ;  /* 0x0000000108307547 */ /* 0x000fea000b800000 */
[----:B-1----:R-:W-:-:S07]  /*4490*/  MOV R0, UR7 ;  /* 0x0000000700007c02 */ /* 0x002fce0008000f00 */
.L_x_85:
[----:B------:R-:W-:-:S04]  /*44a0*/  SHF.R.U32.HI R8, RZ, 0x1, R0 ;  /* 0x00000001ff087819 */ /* 0x000fc80000011600 */
[----:B------:R-:W-:-:S13]  /*44b0*/  ISETP.GE.U32.AND P0, PT, R3, R8, PT ;  /* 0x000000080300720c */ /* 0x000fda0003f06070 */
[----:B----4-:R-:W-:Y:S01]  /*44c0*/  @!P0 IMAD R4, R8, 0x4, R6 ;  /* 0x0000000408048824 */ /* 0x010fe200078e0206 */
[----:B------:R-:W-:Y:S05]  /*44d0*/  @!P0 LDS R7, [R6] ;  /* 0x0000000006078984 */ /* 0x000fea0000000800 */
[----:B------:R-:W1:Y:S02]  /*44e0*/  @!P0 LDS R4, [R4] ;  /* 0x0000000004048984 */ /* 0x000e640000000800 */
[----:B-1----:R-:W-:-:S05]  /*44f0*/  @!P0 FADD R7, R4, R7 ;  /* 0x0000000704078221 */ /* 0x002fca0000000000 */
[----:B------:R1:W-:Y:S01]  /*4500*/  @!P0 STS [R6], R7 ;  /* 0x0000000706008388 */ /* 0x0003e20000000800 */
[----:B------:R-:W-:Y:S01]  /*4510*/  BAR.SYNC.DEFER_BLOCKING 0x0 ;  /* 0x0000000000007b1d */ /* 0x000fe20000010000 */
[----:B------:R-:W-:Y:S02]  /*4520*/  ISETP.GT.U32.AND P0, PT, R0, 0x3, PT ;  /* 0x000000030000780c */ /* 0x000fe40003f04070 */
[----:B------:R-:W-:-:S11]  /*4530*/  MOV R0, R8 ;  /* 0x0000000800007202 */ /* 0x000fd60000000f00 */
[----:B-1----:R-:W-:Y:S05]  /*4540*/  @P0 BRA `(.L_x_85) ;  /* 0xfffffffc00d40947 */ /* 0x002fea000383ffff */
.L_x_84:
[----:B------:R-:W5:Y:S02]  /*4550*/  LDCU UR5, c[0x0][0x394] ;  /* 0x00007280ff0577ac */ /* 0x000f640008000800 */
[----:B-----5:R-:W-:-:S13]  /*4560*/  ISETP.GE.AND P0, PT, R3, UR5, PT ;  /* 0x0000000503007c0c */ /* 0x020fda000bf06270 */
[----:B------:R-:W-:Y:S05]  /*4570*/  @P0 EXIT ;  /* 0x000000000000094d */ /* 0x000fea0003800000 */
[----:B----4-:R-:W4:Y:S01]  /*4580*/  LDC R4, c[0x0][0x3a8] ;  /* 0x0000ea00ff047b82 */ /* 0x010f220000000800 */
[----:B------:R-:W0:Y:S01]  /*4590*/  LDS R22, [UR4] ;  /* 0x00000004ff167984 */ /* 0x000e220008000800 */
[----:B----4-:R-:W-:-:S13]  /*45a0*/  ISETP.GT.AND P0, PT, R4, RZ, PT ;  /* 0x000000ff0400720c */ /* 0x010fda0003f04270 */
[----:B0-----:R-:W-:Y:S05]  /*45b0*/  @P0 BRA `(.L_x_86) ;  /* 0x0000000000700947 */ /* 0x001fea0003800000 */
[----:B------:R-:W0:Y:S02]  /*45c0*/  LDC.64 R2, c[0x0][0x380] ;  /* 0x0000e000ff027b82 */ /* 0x000e240000000a00 */
[----:B0-----:R-:W2:Y:S01]  /*45d0*/  LDG.E.CONSTANT R2, desc[UR8][R2.64] ;  /* 0x0000000802027981 */ /* 0x001ea2000c1e9900 */
[----:B-1----:R-:W-:Y:S02]  /*45e0*/  HFMA2 R0, -RZ, RZ, 0.96630859375, -0.0022525787353515625 ;  /* 0x3bbb989dff007431 */ /* 0x002fe400000001ff */
[----:B------:R-:W-:Y:S02]  /*45f0*/  IMAD.MOV.U32 R7, RZ, RZ, 0x437c0000 ;  /* 0x437c0000ff077424 */ /* 0x000fe400078e00ff */
[----:B--2---:R-:W-:-:S04]  /*4600*/  FADD R5, R2, -R5 ;  /* 0x8000000502057221 */ /* 0x004fc80000000000 */
[----:B------:R-:W-:-:S04]  /*4610*/  FFMA.SAT R0, R5, R0, 0.5 ;  /* 0x3f00000005007423 */ /* 0x000fc80000002000 */
[----:B------:R-:W-:Y:S02]  /*4620*/  FFMA.RM R0, R0, R7, 12582913 ;  /* 0x4b40000100007423 */ /* 0x000fe40000004007 */
[----:B------:R-:W0:Y:S02]  /*4630*/  MUFU.RCP R7, R22 ;  /* 0x0000001600077308 */ /* 0x000e240000001000 */
[C---:B------:R-:W-:Y:S01]  /*4640*/  FADD R4, R0.reuse, -12583039 ;  /* 0xcb40007f00047421 */ /* 0x040fe20000000000 */
[----:B------:R-:W-:-:S03]  /*4650*/  SHF.L.U32 R3, R0, 0x17, RZ ;  /* 0x0000001700037819 */ /* 0x000fc600000006ff */
[----:B------:R-:W-:-:S04]  /*4660*/  FFMA R4, R5, 1.4426950216293334961, -R4 ;  /* 0x3fb8aa3b05047823 */ /* 0x000fc80000000804 */
[----:B------:R-:W-:-:S06]  /*4670*/  FFMA R4, R5, 1.925963033500011079e-08, R4 ;  /* 0x32a5706005047823 */ /* 0x000fcc0000000004 */
[----:B------:R-:W1:Y:S01]  /*4680*/  MUFU.EX2 R4, R4 ;  /* 0x0000000400047308 */ /* 0x000e620000000800 */
[----:B0-----:R-:W-:-:S04]  /*4690*/  FFMA R0, -R22, R7, 1 ;  /* 0x3f80000016007423 */ /* 0x001fc80000000107 */
[----:B------:R-:W-:Y:S01]  /*46a0*/  FFMA R0, R7, R0, R7 ;  /* 0x0000000007007223 */ /* 0x000fe20000000007 */
[----:B-1----:R-:W-:-:S04]  /*46b0*/  FMUL R3, R3, R4 ;  /* 0x0000000403037220 */ /* 0x002fc80000400000 */
[----:B------:R-:W0:Y:S01]  /*46c0*/  FCHK P0, R3, R22 ;  /* 0x0000001603007302 */ /* 0x000e220000000000 */
[----:B------:R-:W-:-:S04]  /*46d0*/  FFMA R5, R3, R0, RZ ;  /* 0x0000000003057223 */ /* 0x000fc800000000ff */
[----:B------:R-:W-:-:S04]  /*46e0*/  FFMA R2, -R22, R5, R3 ;  /* 0x0000000516027223 */ /* 0x000fc80000000103 */
[----:B------:R-:W-:Y:S01]  /*46f0*/  FFMA R5, R0, R2, R5 ;  /* 0x0000000200057223 */ /* 0x000fe20000000005 */
[----:B0-----:R-:W-:Y:S06]  /*4700*/  @!P0 BRA `(.L_x_87) ;  /* 0x0000000000108947 */ /* 0x001fec0003800000 */
[----:B------:R-:W-:Y:S02]  /*4710*/  MOV R8, R3 ;  /* 0x0000000300087202 */ /* 0x000fe40000000f00 */
[----:B------:R-:W-:-:S07]  /*4720*/  MOV R10, 0x4740 ;  /* 0x00004740000a7802 */ /* 0x000fce0000000f00 */
[----:B---3--:R-:W-:Y:S05]  /*4730*/  CALL.REL.NOINC `($__internal_2_$__cuda_sm3x_div_rn_noftz_f32_slowpath) ;  /* 0x00000010004c7944 */ /* 0x008fea0003c00000 */
[----:B------:R-:W-:-:S07]  /*4740*/  IMAD.MOV.U32 R5, RZ, RZ, R8 ;  /* 0x000000ffff057224 */ /* 0x000fce00078e0008 */
.L_x_87:
[----:B------:R-:W0:Y:S02]  /*4750*/  LDC.64 R2, c[0x0][0x388] ;  /* 0x0000e200ff027b82 */ /* 0x000e240000000a00 */
[----:B0-----:R-:W-:Y:S01]  /*4760*/  STG.E desc[UR8][R2.64], R5 ;  /* 0x0000000502007986 */ /* 0x001fe2000c101908 */
[----:B------:R-:W-:Y:S05]  /*4770*/  EXIT ;  /* 0x000000000000794d */ /* 0x000fea0003800000 */
.L_x_86:
[C---:B------:R-:W-:Y:S02]  /*4780*/  LOP3.LUT R21, R4.reuse, 0x7ffffff0, RZ, 0xc0, !PT ;  /* 0x7ffffff004157812 */ /* 0x040fe400078ec0ff */
[C---:B------:R-:W-:Y:S02]  /*4790*/  LOP3.LUT R20, R4.reuse, 0xf, RZ, 0xc0, !PT ;  /* 0x0000000f04147812 */ /* 0x040fe400078ec0ff */
[C---:B---3--:R-:W-:Y:S02]  /*47a0*/  LOP3.LUT R6, R4.reuse, 0x7, RZ, 0xc0, !PT ;  /* 0x0000000704067812 */ /* 0x048fe400078ec0ff */
[----:B------:R-:W-:Y:S02]  /*47b0*/  LOP3.LUT R4, R4, 0x3, RZ, 0xc0, !PT ;  /* 0x0000000304047812 */ /* 0x000fe400078ec0ff */
[----:B-1----:R-:W-:-:S07]  /*47c0*/  IADD3 R0, PT, PT, -R21, RZ, RZ ;  /* 0x000000ff15007210 */ /* 0x002fce0007ffe1ff */
.L_x_95:
[----:B0-----:R-:W0:Y:S01]  /*47d0*/  LDCU UR4, c[0x0][0x3a8] ;  /* 0x00007500ff0477ac */ /* 0x001e220008000800 */
[----:B------:R1:W-:Y:S01]  /*47e0*/  STL [R24], R3 ;  /* 0x0000000318007387 */ /* 0x0003e20000100800 */
[----:B------:R-:W-:Y:S01]  /*47f0*/  MOV R23, RZ ;  /* 0x000000ff00177202 */ /* 0x000fe20000000f00 */
[----:B------:R-:W-:Y:S01]  /*4800*/  IMAD.MOV.U32 R7, RZ, RZ, RZ ;  /* 0x000000ffff077224 */ /* 0x000fe200078e00ff */
[----:B0-----:R-:W-:-:S09]  /*4810*/  UISETP.GE.U32.AND UP0, UPT, UR4, 0x10, UPT ;  /* 0x000000100400788c */ /* 0x001fd2000bf06070 */
[----:B-1----:R-:W-:Y:S05]  /*4820*/  BRA.U !UP0, `(.L_x_88) ;  /* 0x0000000108c87547 */ /* 0x002fea000b800000 */
[C---:B------:R-:W-:Y:S01]  /*4830*/  IADD3 R15, PT, PT, R1.reuse, 0x20, RZ ;  /* 0x00000020010f7810 */ /* 0x040fe20007ffe0ff */
[----:B------:R-:W-:Y:S01]  /*4840*/  IMAD.MOV.U32 R7, RZ, RZ, RZ ;  /* 0x000000ffff077224 */ /* 0x000fe200078e00ff */
[----:B------:R-:W-:Y:S02]  /*4850*/  IADD3 R14, PT, PT, R1, 0x34, RZ ;  /* 0x00000034010e7810 */ /* 0x000fe40007ffe0ff */
[----:B------:R-:W-:-:S07]  /*4860*/  MOV R16, R0 ;  /* 0x0000000000107202 */ /* 0x000fce0000000f00 */
.L_x_89:
[----:B------:R-:W3:Y:S04]  /*4870*/  LDL R23, [R14+-0x20] ;  /* 0xffffe0000e177983 */ /* 0x000ee80000100800 */
[----:B------:R-:W3:Y:S04]  /*4880*/  LDL.64 R8, [R15+-0x20] ;  /* 0xffffe0000f087983 */ /* 0x000ee80000100a00 */
[----:B------:R-:W4:Y:S04]  /*4890*/  LDL R25, [R14+-0x1c] ;  /* 0xffffe4000e197983 */ /* 0x000f280000100800 */
[----:B------:R-:W5:Y:S04]  /*48a0*/  LDL R19, [R14+-0x18] ;  /* 0xffffe8000e137983 */ /* 0x000f680000100800 */
[----:B------:R-:W5:Y:S04]  /*48b0*/  LDL.64 R10, [R15+-0x18] ;  /* 0xffffe8000f0a7983 */ /* 0x000f680000100a00 */
[----:B------:R-:W2:Y:S04]  /*48c0*/  LDL R18, [R14+-0x14] ;  /* 0xffffec000e127983 */ /* 0x000ea80000100800 */
[----:B------:R-:W2:Y:S04]  /*48d0*/  LDL R17, [R14+-0x10] ;  /* 0xfffff0000e117983 */ /* 0x000ea80000100800 */
[----:B------:R-:W2:Y:S04]  /*48e0*/  LDL.64 R12, [R15+-0x10] ;  /* 0xfffff0000f0c7983 */ /* 0x000ea80000100a00 */
[----:B------:R-:W2:Y:S04]  /*48f0*/  LDL R28, [R14+-0xc] ;  /* 0xfffff4000e1c7983 */ /* 0x000ea80000100800 */
[----:B------:R-:W2:Y:S01]  /*4900*/  LDL R26, [R14+-0x4] ;  /* 0xfffffc000e1a7983 */ /* 0x000ea20000100800 */
[----:B---3--:R-:W-:-:S03]  /*4910*/  IMAD R8, R8, R23, R7 ;  /* 0x0000001708087224 */ /* 0x008fc600078e0207 */
[----:B------:R-:W3:Y:S01]  /*4920*/  LDL R7, [R14+-0x8] ;  /* 0xfffff8000e077983 */ /* 0x000ee20000100800 */
[----:B----4-:R-:W-:-:S03]  /*4930*/  IMAD R25, R25, R9, R8 ;  /* 0x0000000919197224 */ /* 0x010fc600078e0208 */
[----:B------:R-:W3:Y:S01]  /*4940*/  LDL.64 R8, [R15+-0x8] ;  /* 0xfffff8000f087983 */ /* 0x000ee20000100a00 */
[----:B-----5:R-:W-:-:S03]  /*4950*/  IMAD R10, R10, R19, R25 ;  /* 0x000000130a0a7224 */ /* 0x020fc600078e0219 */
[----:B------:R-:W4:Y:S01]  /*4960*/  LDL R19, [R14] ;  /* 0x000000000e137983 */ /* 0x000f220000100800 */
[----:B--2---:R-:W-:-:S03]  /*4970*/  IMAD R23, R18, R11, R10 ;  /* 0x0000000b12177224 */ /* 0x004fc600078e020a */
[----:B------:R-:W4:Y:S04]  /*4980*/  LDL.64 R10, [R15] ;  /* 0x000000000f0a7983 */ /* 0x000f280000100a00 */
[----:B------:R-:W2:Y:S01]  /*4990*/  LDL R18, [R14+0x4] ;  /* 0x000004000e127983 */ /* 0x000ea20000100800 */
[----:B------:R-:W-:-:S03]  /*49a0*/  IMAD R12, R12, R17, R23 ;  /* 0x000000110c0c7224 */ /* 0x000fc600078e0217 */
[----:B------:R-:W5:Y:S01]  /*49b0*/  LDL R17, [R14+0x8] ;  /* 0x000008000e117983 */ /* 0x000f620000100800 */
[----:B------:R-:W-:-:S03]  /*49c0*/  IMAD R28, R28, R13, R12 ;  /* 0x0000000d1c1c7224 */ /* 0x000fc600078e020c */
[----:B------:R-:W5:Y:S01]  /*49d0*/  LDL.64 R12, [R15+0x8] ;  /* 0x000008000f0c7983 */ /* 0x000f620000100a00 */
[----:B---3--:R-:W-:-:S03]  /*49e0*/  IMAD R7, R8, R7, R28 ;  /* 0x0000000708077224 */ /* 0x008fc600078e021c */
[----:B------:R-:W3:Y:S01]  /*49f0*/  LDL R28, [R14+0xc] ;  /* 0x00000c000e1c7983 */ /* 0x000ee20000100800 */
[----:B------:R-:W-:-:S03]  /*4a00*/  IMAD R26, R26, R9, R7 ;  /* 0x000000091a1a7224 */ /* 0x000fc600078e0207 */
[----:B------:R-:W3:Y:S04]  /*4a10*/  LDL R7, [R14+0x10] ;  /* 0x000010000e077983 */ /* 0x000ee80000100800 */
[----:B------:R-:W3:Y:S01]  /*4a20*/  LDL.64 R8, [R15+0x10] ;  /* 0x000010000f087983 */ /* 0x000ee20000100a00 */
[----:B----4-:R-:W-:-:S03]  /*4a30*/  IMAD R10, R10, R19, R26 ;  /* 0x000000130a0a7224 */ /* 0x010fc600078e021a */
[----:B------:R-:W4:Y:S01]  /*4a40*/  LDL R26, [R14+0x14] ;  /* 0x000014000e1a7983 */ /* 0x000f220000100800 */
[----:B--2---:R-:W-:-:S03]  /*4a50*/  IMAD R23, R18, R11, R10 ;  /* 0x0000000b12177224 */ /* 0x004fc600078e020a */
[----:B------:R-:W2:Y:S04]  /*4a60*/  LDL R19, [R14+0x18] ;  /* 0x000018000e137983 */ /* 0x000ea80000100800 */
[----:B------:R0:W2:Y:S04]  /*4a70*/  LDL.64 R10, [R15+0x18] ;  /* 0x000018000f0a7983 */ /* 0x0000a80000100a00 */
[----:B------:R1:W2:Y:S01]  /*4a80*/  LDL R18, [R14+0x1c] ;  /* 0x00001c000e127983 */ /* 0x0002a20000100800 */
[----:B-----5:R-:W-:Y:S01]  /*4a90*/  IMAD R12, R12, R17, R23 ;  /* 0x000000110c0c7224 */ /* 0x020fe200078e0217 */
[----:B------:R-:W-:-:S04]  /*4aa0*/  IADD3 R16, PT, PT, R16, 0x10, RZ ;  /* 0x0000001010107810 */ /* 0x000fc80007ffe0ff */
[----:B------:R-:W-:Y:S01]  /*4ab0*/  ISETP.NE.AND P0, PT, R16, RZ, PT ;  /* 0x000000ff1000720c */ /* 0x000fe20003f05270 */
[----:B0-----:R-:W-:Y:S01]  /*4ac0*/  VIADD R15, R15, 0x40 ;  /* 0x000000400f0f7836 */ /* 0x001fe20000000000 */
[----:B-1----:R-:W-:Y:S01]  /*4ad0*/  IADD3 R14, PT, PT, R14, 0x40, RZ ;  /* 0x000000400e0e7810 */ /* 0x002fe20007ffe0ff */
[----:B---3--:R-:W-:-:S04]  /*4ae0*/  IMAD R12, R28, R13, R12 ;  /* 0x0000000d1c0c7224 */ /* 0x008fc800078e020c */
[----:B------:R-:W-:-:S04]  /*4af0*/  IMAD R7, R8, R7, R12 ;  /* 0x0000000708077224 */ /* 0x000fc800078e020c */
[----:B----4-:R-:W-:-:S04]  /*4b00*/  IMAD R7, R26, R9, R7 ;  /* 0x000000091a077224 */ /* 0x010fc800078e0207 */
[----:B--2---:R-:W-:-:S04]  /*4b10*/  IMAD R7, R10, R19, R7 ;  /* 0x000000130a077224 */ /* 0x004fc800078e0207 */
[----:B------:R-:W-:Y:S01]  /*4b20*/  IMAD R7, R18, R11, R7 ;  /* 0x0000000b12077224 */ /* 0x000fe200078e0207 */
[----:B------:R-:W-:Y:S06]  /*4b30*/  @P0 BRA `(.L_x_89) ;  /* 0xfffffffc004c0947 */ /* 0x000fec000383ffff */
[----:B------:R-:W-:-:S07]  /*4b40*/  MOV R23, R21 ;  /* 0x0000001500177202 */ /* 0x000fce0000000f00 */
.L_x_88:
[----:B------:R-:W-:-:S13]  /*4b50*/  ISETP.NE.AND P0, PT, R20, RZ, PT ;  /* 0x000000ff1400720c */ /* 0x000fda0003f05270 */
[----:B------:R-:W-:Y:S05]  /*4b60*/  @!P0 BRA `(.L_x_90) ;  /* 0x0000000000c48947 */ /* 0x000fea0003800000 */
[----:B------:R-:W-:Y:S01]  /*4b70*/  VIADD R8, R20, 0xffffffff ;  /* 0xffffffff14087836 */ /* 0x000fe20000000000 */
[----:B------:R-:W-:-:S04]  /*4b80*/  ISETP.NE.AND P1, PT, R6, RZ, PT ;  /* 0x000000ff0600720c */ /* 0x000fc80003f25270 */
[----:B------:R-:W-:-:S13]  /*4b90*/  ISETP.GE.U32.AND P0, PT, R8, 0x7, PT ;  /* 0x000000070800780c */ /* 0x000fda0003f06070 */
[----:B------:R-:W-:Y:S05]  /*4ba0*/  @!P0 BRA `(.L_x_91) ;  /* 0x0000000000448947 */ /* 0x000fea0003800000 */
[----:B------:R-:W-:-:S05]  /*4bb0*/  LEA R25, R23, R2, 0x2 ;  /* 0x0000000217197211 */ /* 0x000fca00078e10ff */
[----:B------:R-:W3:Y:S04]  /*4bc0*/  LDL.64 R8, [R25] ;  /* 0x0000000019087983 */ /* 0x000ee80000100a00 */
[----:B------:R-:W3:Y:S04]  /*4bd0*/  LDL.64 R10, [R25+0x10] ;  /* 0x00001000190a7983 */ /* 0x000ee80000100a00 */
[----:B------:R-:W4:Y:S04]  /*4be0*/  LDL.64 R12, [R25+0x18] ;  /* 0x00001800190c7983 */ /* 0x000f280000100a00 */
[----:B------:R-:W5:Y:S04]  /*4bf0*/  LDL.64 R14, [R25+0x8] ;  /* 0x00000800190e7983 */ /* 0x000f680000100a00 */
[----:B------:R-:W2:Y:S04]  /*4c00*/  LDL.64 R16, [R25+0x20] ;  /* 0x0000200019107983 */ /* 0x000ea80000100a00 */
[----:B------:R-:W2:Y:S04]  /*4c10*/  LDL.64 R18, [R25+0x28] ;  /* 0x0000280019127983 */ /* 0x000ea80000100a00 */
[----:B------:R-:W2:Y:S01]  /*4c20*/  LDL R26, [R25+0x30] ;  /* 0x00003000191a7983 */ /* 0x000ea20000100800 */
[----:B------:R-:W-:Y:S01]  /*4c30*/  IADD3 R23, PT, PT, R23, 0x8, RZ ;  /* 0x0000000817177810 */ /* 0x000fe20007ffe0ff */
[----:B---3--:R-:W-:-:S04]  /*4c40*/  IMAD R8, R8, R11, R7 ;  /* 0x0000000b08087224 */ /* 0x008fc800078e0207 */
[----:B----4-:R-:W-:-:S04]  /*4c50*/  IMAD R8, R12, R9, R8 ;  /* 0x000000090c087224 */ /* 0x010fc800078e0208 */
[----:B-----5:R-:W-:-:S04]  /*4c60*/  IMAD R8, R14, R13, R8 ;  /* 0x0000000d0e087224 */ /* 0x020fc800078e0208 */
[----:B--2---:R-:W-:-:S04]  /*4c70*/  IMAD R8, R16, R15, R8 ;  /* 0x0000000f10087224 */ /* 0x004fc800078e0208 */
[----:B------:R-:W-:-:S04]  /*4c80*/  IMAD R8, R10, R17, R8 ;  /* 0x000000110a087224 */ /* 0x000fc800078e0208 */
[----:B------:R-:W-:-:S04]  /*4c90*/  IMAD R8, R11, R18, R8 ;  /* 0x000000120b087224 */ /* 0x000fc800078e0208 */
[----:B------:R-:W-:-:S04]  /*4ca0*/  IMAD R8, R12, R19, R8 ;  /* 0x000000130c087224 */ /* 0x000fc800078e0208 */
[----:B------:R-:W-:-:S07]  /*4cb0*/  IMAD R7, R26, R13, R8 ;  /* 0x0000000d1a077224 */ /* 0x000fce00078e0208 */
.L_x_91:
[----:B------:R-:W-:Y:S05]  /*4cc0*/  @!P1 BRA `(.L_x_90) ;  /* 0x00000000006c9947 */ /* 0x000fea0003800000 */
[----:B------:R-:W-:Y:S01]  /*4cd0*/  VIADD R8, R6, 0xffffffff ;  /* 0xffffffff06087836 */ /* 0x000fe20000000000 */
[----:B------:R-:W-:-:S04]  /*4ce0*/  ISETP.NE.AND P1, PT, R4, RZ, PT ;  /* 0x000000ff0400720c */ /* 0x000fc80003f25270 */
[----:B------:R-:W-:-:S13]  /*4cf0*/  ISETP.GE.U32.AND P0, PT, R8, 0x3, PT ;  /* 0x000000030800780c */ /* 0x000fda0003f06070 */
[----:B------:R-:W-:Y:S05]  /*4d00*/  @!P0 BRA `(.L_x_92) ;  /* 0x00000000002c8947 */ /* 0x000fea0003800000 */
[----:B------:R-:W-:-:S05]  /*4d10*/  LEA R14, R23, R2, 0x2 ;  /* 0x00000002170e7211 */ /* 0x000fca00078e10ff */
[----:B------:R-:W3:Y:S04]  /*4d20*/  LDL R15, [R14+0x14] ;  /* 0x000014000e0f7983 */ /* 0x000ee80000100800 */
[----:B------:R-:W3:Y:S04]  /*4d30*/  LDL.64 R8, [R14] ;  /* 0x000000000e087983 */ /* 0x000ee80000100a00 */
[----:B------:R-:W4:Y:S04]  /*4d40*/  LDL.64 R10, [R14+0x18] ;  /* 0x000018000e0a7983 */ /* 0x000f280000100a00 */
[----:B------:R-:W5:Y:S04]  /*4d50*/  LDL.64 R12, [R14+0x8] ;  /* 0x000008000e0c7983 */ /* 0x000f680000100a00 */
[----:B------:R-:W2:Y:S01]  /*4d60*/  LDL R16, [R14+0x20] ;  /* 0x000020000e107983 */ /* 0x000ea20000100800 */
[----:B------:R-:W-:Y:S01]  /*4d70*/  IADD3 R23, PT, PT, R23, 0x4, RZ ;  /* 0x0000000417177810 */ /* 0x000fe20007ffe0ff */
[----:B---3--:R-:W-:-:S04]  /*4d80*/  IMAD R8, R8, R15, R7 ;  /* 0x0000000f08087224 */ /* 0x008fc800078e0207 */
[----:B----4-:R-:W-:-:S04]  /*4d90*/  IMAD R8, R10, R9, R8 ;  /* 0x000000090a087224 */ /* 0x010fc800078e0208 */
[----:B-----5:R-:W-:-:S04]  /*4da0*/  IMAD R8, R12, R11, R8 ;  /* 0x0000000b0c087224 */ /* 0x020fc800078e0208 */
[----:B--2---:R-:W-:-:S07]  /*4db0*/  IMAD R7, R16, R13, R8 ;  /* 0x0000000d10077224 */ /* 0x004fce00078e0208 */
.L_x_92:
[----:B------:R-:W-:Y:S05]  /*4dc0*/  @!P1 BRA `(.L_x_90) ;  /* 0x00000000002c9947 */ /* 0x000fea0003800000 */
[----:B------:R-:W-:-:S05]  /*4dd0*/  IMAD R12, R23, 0x4, R2 ;  /* 0x00000004170c7824 */ /* 0x000fca00078e0202 */
[----:B------:R-:W3:Y:S04]  /*4de0*/  LDL R10, [R12+0x14] ;  /* 0x000014000c0a7983 */ /* 0x000ee80000100800 */
[----:B------:R-:W3:Y:S01]  /*4df0*/  LDL.64 R8, [R12] ;  /* 0x000000000c087983 */ /* 0x000ee20000100a00 */
[----:B------:R-:W-:Y:S01]  /*4e00*/  ISETP.NE.AND P0, PT, R4, 0x1, PT ;  /* 0x000000010400780c */ /* 0x000fe20003f05270 */
[----:B---3--:R-:W-:-:S12]  /*4e10*/  IMAD R7, R8, R10, R7 ;  /* 0x0000000a08077224 */ /* 0x008fd800078e0207 */
[----:B------:R-:W-:Y:S05]  /*4e20*/  @!P0 BRA `(.L_x_90) ;  /* 0x0000000000148947 */ /* 0x000fea0003800000 */
[----:B------:R-:W-:Y:S01]  /*4e30*/  ISETP.NE.AND P0, PT, R4, 0x2, PT ;  /* 0x000000020400780c */ /* 0x000fe20003f05270 */
[----:B------:R-:W3:-:S12]  /*4e40*/  LDL.64 R10, [R12+0x18] ;  /* 0x000018000c0a7983 */ /* 0x000ed80000100a00 */
[----:B------:R-:W4:Y:S01]  /*4e50*/  @P0 LDL R8, [R12+0x8] ;  /* 0x000008000c080983 */ /* 0x000f220000100800 */
[----:B---3--:R-:W-:-:S04]  /*4e60*/  IMAD R7, R10, R9, R7 ;  /* 0x000000090a077224 */ /* 0x008fc800078e0207 */
[----:B----4-:R-:W-:-:S07]  /*4e70*/  @P0 IMAD R7, R8, R11, R7 ;  /* 0x0000000b08070224 */ /* 0x010fce00078e0207 */
.L_x_90:
[----:B------:R-:W0:Y:S02]  /*4e80*/  LDC.64 R8, c[0x0][0x380] ;  /* 0x0000e000ff087b82 */ /* 0x000e240000000a00 */
[----:B0-----:R-:W-:-:S06]  /*4e90*/  IMAD.WIDE R8, R7, 0x4, R8 ;  /* 0x0000000407087825 */ /* 0x001fcc00078e0208 */
[----:B------:R-:W2:Y:S01]  /*4ea0*/  LDG.E.CONSTANT R8, desc[UR8][R8.64] ;  /* 0x0000000808087981 */ /* 0x000ea2000c1e9900 */
[----:B------:R-:W-:Y:S01]  /*4eb0*/  HFMA2 R11, -RZ, RZ, 0.96630859375, -0.0022525787353515625 ;  /* 0x3bbb989dff0b7431 */ /* 0x000fe200000001ff */
[----:B------:R-:W-:Y:S01]  /*4ec0*/  MOV R12, 0x437c0000 ;  /* 0x437c0000000c7802 */ /* 0x000fe20000000f00 */
[----:B------:R-:W0:Y:S01]  /*4ed0*/  MUFU.RCP R17, R22 ;  /* 0x0000001600117308 */ /* 0x000e220000001000 */
[----:B------:R-:W-:Y:S01]  /*4ee0*/  BSSY.RECONVERGENT B0, `(.L_x_93) ;  /* 0x0000015000007945 */ /* 0x000fe20003800200 */
[----:B--2---:R-:W-:Y:S01]  /*4ef0*/  FADD R10, -R5, R8 ;  /* 0x00000008050a7221 */ /* 0x004fe20000000100 */
[----:B0-----:R-:W-:-:S03]  /*4f00*/  FFMA R8, -R22, R17, 1 ;  /* 0x3f80000016087423 */ /* 0x001fc60000000111 */
[----:B------:R-:W-:Y:S01]  /*4f10*/  FFMA.SAT R11, R10, R11, 0.5 ;  /* 0x3f0000000a0b7423 */ /* 0x000fe2000000200b */
[----:B------:R-:W-:-:S03]  /*4f20*/  FFMA R8, R17, R8, R17 ;  /* 0x0000000811087223 */ /* 0x000fc60000000011 */
[----:B------:R-:W-:-:S04]  /*4f30*/  FFMA.RM R11, R11, R12, 12582913 ;  /* 0x4b4000010b0b7423 */ /* 0x000fc8000000400c */
[C---:B------:R-:W-:Y:S01]  /*4f40*/  FADD R13, R11.reuse, -12583039 ;  /* 0xcb40007f0b0d7421 */ /* 0x040fe20000000000 */
[----:B------:R-:W-:-:S03]  /*4f50*/  IMAD.SHL.U32 R11, R11, 0x800000, RZ ;  /* 0x008000000b0b7824 */ /* 0x000fc600078e00ff */
[----:B------:R-:W-:-:S04]  /*4f60*/  FFMA R13, R10, 1.4426950216293334961, -R13 ;  /* 0x3fb8aa3b0a0d7823 */ /* 0x000fc8000000080d */
[----:B------:R-:W-:-:S04]  /*4f70*/  FFMA R13, R10, 1.925963033500011079e-08, R13 ;  /* 0x32a570600a0d7823 */ /* 0x000fc8000000000d */
[----:B------:R-:W0:Y:S02]  /*4f80*/  MUFU.EX2 R10, R13 ;  /* 0x0000000d000a7308 */ /* 0x000e240000000800 */
[----:B0-----:R-:W-:-:S06]  /*4f90*/  FMUL R15, R11, R10 ;  /* 0x0000000a0b0f7220 */ /* 0x001fcc0000400000 */
[----:B------:R-:W0:Y:S01]  /*4fa0*/  FCHK P0, R15, R22 ;  /* 0x000000160f007302 */ /* 0x000e220000000000 */
[----:B------:R-:W-:-:S04]  /*4fb0*/  FFMA R9, R8, R15, RZ ;  /* 0x0000000f08097223 */ /* 0x000fc800000000ff */
[----:B------:R-:W-:-:S04]  /*4fc0*/  FFMA R10, -R22, R9, R15 ;  /* 0x00000009160a7223 */ /* 0x000fc8000000010f */
[----:B------:R-:W-:Y:S01]  /*4fd0*/  FFMA R11, R8, R10, R9 ;  /* 0x0000000a080b7223 */ /* 0x000fe20000000009 */
[----:B0-----:R-:W-:Y:S06]  /*4fe0*/  @!P0 BRA `(.L_x_94) ;  /* 0x0000000000108947 */ /* 0x001fec0003800000 */
[----:B------:R-:W-:Y:S02]  /*4ff0*/  MOV R8, R15 ;  /* 0x0000000f00087202 */ /* 0x000fe40000000f00 */
[----:B------:R-:W-:-:S07]  /*5000*/  MOV R10, 0x5020 ;  /* 0x00005020000a7802 */ /* 0x000fce0000000f00 */
[----:B------:R-:W-:Y:S05]  /*5010*/  CALL.REL.NOINC `($__internal_2_$__cuda_sm3x_div_rn_noftz_f32_slowpath) ;  /* 0x0000000800147944 */ /* 0x000fea0003c00000 */
[----:B------:R-:W-:-:S07]  /*5020*/  MOV R11, R8 ;  /* 0x00000008000b7202 */ /* 0x000fce0000000f00 */
.L_x_94:
[----:B------:R-:W-:Y:S05]  /*5030*/  BSYNC.RECONVERGENT B0 ;  /* 0x0000000000007941 */ /* 0x000fea0003800200 */
.L_x_93:
[----:B------:R-:W0:Y:S01]  /*5040*/  LDC.64 R8, c[0x0][0x388] ;  /* 0x0000e200ff087b82 */ /* 0x000e220000000a00 */
[----:B------:R-:W1:Y:S01]  /*5050*/  LDCU UR4, c[0x0][0x394] ;  /* 0x00007280ff0477ac */ /* 0x000e620008000800 */
[----:B------:R-:W-:-:S05]  /*5060*/  VIADD R3, R3, UR7 ;  /* 0x0000000703037c36 */ /* 0x000fca0008000000 */
[----:B-1----:R-:W-:Y:S01]  /*5070*/  ISETP.GE.AND P0, PT, R3, UR4, PT ;  /* 0x0000000403007c0c */ /* 0x002fe2000bf06270 */
[----:B0-----:R-:W-:-:S05]  /*5080*/  IMAD.WIDE R8, R7, 0x4, R8 ;  /* 0x0000000407087825 */ /* 0x001fca00078e0208 */
[----:B------:R0:W-:Y:S07]  /*5090*/  STG.E desc[UR8][R8.64], R11 ;  /* 0x0000000b08007986 */ /* 0x0001ee000c101908 */
[----:B------:R-:W-:Y:S05]  /*50a0*/  @!P0 BRA `(.L_x_95) ;  /* 0xfffffff400c88947 */ /* 0x000fea000383ffff */
[----:B------:R-:W-:Y:S05]  /*50b0*/  EXIT ;  /* 0x000000000000794d */ /* 0x000fea0003800000 */
        .weak           $__internal_0_$__cuda_sm20_div_u64
        .type           $__internal_0_$__cuda_sm20_div_u64,@function
        .size           $__internal_0_$__cuda_sm20_div_u64,($__internal_1_$__cuda_sm20_rem_u64 - $__internal_0_$__cuda_sm20_div_u64)
$__internal_0_$__cuda_sm20_div_u64:
[----:B------:R-:W-:-:S04]  /*50c0*/  MOV R11, R7 ;  /* 0x00000007000b7202 */ /* 0x000fc80000000f00 */
[----:B------:R-:W0:Y:S08]  /*50d0*/  I2F.U64.RP R19, R10 ;  /* 0x0000000a00137312 */ /* 0x000e300000309000 */
[----:B0-----:R0:W1:Y:S02]  /*50e0*/  MUFU.RCP R13, R19 ;  /* 0x00000013000d7308 */ /* 0x0010640000001000 */
[----:B0-----:R-:W-:Y:S01]  /*50f0*/  HFMA2 R19, -RZ, RZ, 0, 0 ;  /* 0x00000000ff137431 */ /* 0x001fe200000001ff */
[----:B-1----:R-:W-:-:S05]  /*5100*/  IADD3 R13, PT, PT, R13, 0x1ffffffe, RZ ;  /* 0x1ffffffe0d0d7810 */ /* 0x002fca0007ffe0ff */
[----:B------:R-:W0:Y:S02]  /*5110*/  F2I.U64.TRUNC R24, R13 ;  /* 0x0000000d00187311 */ /* 0x000e24000020d800 */
[----:B0-----:R-:W-:-:S04]  /*5120*/  IMAD.WIDE.U32 R26, R24, R10, RZ ;  /* 0x0000000a181a7225 */ /* 0x001fc800078e00ff */
[C---:B------:R-:W-:Y:S01]  /*5130*/  IMAD R11, R24.reuse, R7, R27 ;  /* 0x00000007180b7224 */ /* 0x040fe200078e021b */
[----:B------:R-:W-:Y:S02]  /*5140*/  IADD3 R18, P0, PT, RZ, -R26, RZ ;  /* 0x8000001aff127210 */ /* 0x000fe40007f1e0ff */
[----:B------:R-:W-:Y:S01]  /*5150*/  MOV R27, R24 ;  /* 0x00000018001b7202 */ /* 0x000fe20000000f00 */
[----:B------:R-:W-:Y:S02]  /*5160*/  IMAD R12, R25, R10, R11 ;  /* 0x0000000a190c7224 */ /* 0x000fe400078e020b */
[----:B------:R-:W-:-:S04]  /*5170*/  IMAD.HI.U32 R26, R24, R18, RZ ;  /* 0x00000012181a7227 */ /* 0x000fc800078e00ff */
[----:B------:R-:W-:-:S04]  /*5180*/  IMAD.X R12, RZ, RZ, ~R12, P0 ;  /* 0x000000ffff0c7224 */ /* 0x000fc800000e0e0c */
[----:B------:R-:W-:-:S04]  /*5190*/  IMAD.WIDE.U32 R26, P0, R24, R12, R26 ;  /* 0x0000000c181a7225 */ /* 0x000fc8000780001a */
[C---:B------:R-:W-:Y:S02]  /*51a0*/  IMAD R11, R25.reuse, R12, RZ ;  /* 0x0000000c190b7224 */ /* 0x040fe400078e02ff */
[----:B------:R-:W-:-:S04]  /*51b0*/  IMAD.HI.U32 R18, P1, R25, R18, R26 ;  /* 0x0000001219127227 */ /* 0x000fc8000782001a */
[----:B------:R-:W-:Y:S01]  /*51c0*/  IMAD.HI.U32 R12, R25, R12, RZ ;  /* 0x0000000c190c7227 */ /* 0x000fe200078e00ff */
[----:B------:R-:W-:-:S04]  /*51d0*/  IADD3 R13, P2, PT, R11, R18, RZ ;  /* 0x000000120b0d7210 */ /* 0x000fc80007f5e0ff */
[----:B------:R-:W-:Y:S01]  /*51e0*/  IADD3.X R11, PT, PT, R12, R25, RZ, P0, !PT ;  /* 0x000000190c0b7210 */ /* 0x000fe200007fe4ff */
[----:B------:R-:W-:-:S03]  /*51f0*/  IMAD.WIDE.U32 R24, R13, R10, RZ ;  /* 0x0000000a0d187225 */ /* 0x000fc600078e00ff */
[----:B------:R-:W-:Y:S01]  /*5200*/  IADD3.X R11, PT, PT, RZ, RZ, R11, P2, P1 ;  /* 0x000000ffff0b7210 */ /* 0x000fe200017e240b */
[----:B------:R-:W-:Y:S01]  /*5210*/  IMAD R18, R13, R7, R25 ;  /* 0x000000070d127224 */ /* 0x000fe200078e0219 */
[----:B------:R-:W-:-:S03]  /*5220*/  IADD3 R20, P0, PT, RZ, -R24, RZ ;  /* 0x80000018ff147210 */ /* 0x000fc60007f1e0ff */
        /* <DEDUP_REMOVED lines=9> */
[----:B------:R-:W-:-:S03]  /*52c0*/  IMAD.HI.U32 R18, R12, R9, RZ ;  /* 0x000000090c127227 */ /* 0x000fc600078e00ff */
[----:B------:R-:W-:Y:S01]  /*52d0*/  IADD3.X R13, PT, PT, RZ, RZ, R13, P2, P1 ;  /* 0x000000ffff0d7210 */ /* 0x000fe200017e240d */
[----:B------:R-:W-:-:S04]  /*52e0*/  IMAD.WIDE.U32 R18, R12, R4, R18 ;  /* 0x000000040c127225 */ /* 0x000fc800078e0012 */
[C---:B------:R-:W-:Y:S02]  /*52f0*/  IMAD R11, R13.reuse, R4, RZ ;  /* 0x000000040d0b7224 */ /* 0x040fe400078e02ff */
[----:B------:R-:W-:-:S04]  /*5300*/  IMAD.HI.U32 R18, P0, R13, R9, R18 ;  /* 0x000000090d127227 */ /* 0x000fc80007800012 */
[----:B------:R-:W-:Y:S01]  /*5310*/  IMAD.HI.U32 R12, R13, R4, RZ ;  /* 0x000000040d0c7227 */ /* 0x000fe200078e00ff */
[----:B------:R-:W-:-:S03]  /*5320*/  IADD3 R11, P1, PT, R11, R18, RZ ;  /* 0x000000120b0b7210 */ /* 0x000fc60007f3e0ff */
[----:B------:R-:W-:Y:S01]  /*5330*/  IMAD.X R12, RZ, RZ, R12, P0 ;  /* 0x000000ffff0c7224 */ /* 0x000fe200000e060c */
[C---:B------:R-:W-:Y:S01]  /*5340*/  IADD3 R20, PT, PT, R11.reuse, 0x1, RZ ;  /* 0x000000010b147810 */ /* 0x040fe20007ffe0ff */
[----:B------:R-:W-:-:S03]  /*5350*/  IMAD.WIDE.U32 R24, R11, R10, RZ ;  /* 0x0000000a0b187225 */ /* 0x000fc600078e00ff */
[----:B------:R-:W-:Y:S01]  /*5360*/  IADD3.X R19, PT, PT, RZ, R12, RZ, P1, !PT ;  /* 0x0000000cff137210 */ /* 0x000fe20000ffe4ff */
[----:B------:R-:W-:Y:S01]  /*5370*/  IMAD R12, R11, R7, R25 ;  /* 0x000000070b0c7224 */ /* 0x000fe200078e0219 */
[----:B------:R-:W-:-:S03]  /*5380*/  IADD3 R13, P1, PT, -R24, R9, RZ ;  /* 0x00000009180d7210 */ /* 0x000fc60007f3e1ff */
[-C--:B------:R-:W-:Y:S01]  /*5390*/  IMAD R19, R19, R10.reuse, R12 ;  /* 0x0000000a13137224 */ /* 0x080fe200078e020c */
[----:B------:R-:W-:-:S04]  /*53a0*/  ISETP.GE.U32.AND P0, PT, R13, R10, PT ;  /* 0x0000000a0d00720c */ /* 0x000fc80003f06070 */
[----:B------:R-:W-:Y:S02]  /*53b0*/  IADD3.X R12, PT, PT, ~R19, R4, RZ, P1, !PT ;  /* 0x00000004130c7210 */ /* 0x000fe40000ffe5ff */
[----:B------:R-:W-:Y:S02]  /*53c0*/  IADD3 R18, P1, PT, -R10, R13, RZ ;  /* 0x0000000d0a127210 */ /* 0x000fe40007f3e1ff */
[----:B------:R-:W-:-:S03]  /*53d0*/  ISETP.GE.U32.AND.EX P0, PT, R12, R7, PT, P0 ;  /* 0x000000070c00720c */ /* 0x000fc60003f06100 */
[----:B------:R-:W-:Y:S01]  /*53e0*/  IMAD.X R19, R12, 0x1, ~R7, P1 ;  /* 0x000000010c137824 */ /* 0x000fe200008e0e07 */
[----:B------:R-:W-:Y:S02]  /*53f0*/  SEL R13, R18, R13, P0 ;  /* 0x0000000d120d7207 */ /* 0x000fe40000000000 */
[----:B------:R-:W-:Y:S02]  /*5400*/  SEL R20, R20, R11, P0 ;  /* 0x0000000b14147207 */ /* 0x000fe40000000000 */
[----:B------:R-:W-:Y:S02]  /*5410*/  SEL R12, R19, R12, P0 ;  /* 0x0000000c130c7207 */ /* 0x000fe40000000000 */
[----:B------:R-:W-:Y:S02]  /*5420*/  ISETP.GE.U32.AND P0, PT, R13, R10, PT ;  /* 0x0000000a0d00720c */ /* 0x000fe40003f06070 */
[----:B------:R-:W-:Y:S02]  /*5430*/  ISETP.NE.U32.AND P1, PT, R10, RZ, PT ;  /* 0x000000ff0a00720c */ /* 0x000fe40003f25070 */
[----:B------:R-:W-:-:S02]  /*5440*/  IADD3 R11, PT, PT, R20, 0x1, RZ ;  /* 0x00000001140b7810 */ /* 0x000fc40007ffe0ff */
[----:B------:R-:W-:Y:S01]  /*5450*/  ISETP.GE.U32.AND.EX P0, PT, R12, R7, PT, P0 ;  /* 0x000000070c00720c */ /* 0x000fe20003f06100 */
[----:B------:R-:W-:Y:S01]  /*5460*/  IMAD.MOV.U32 R12, RZ, RZ, R8 ;  /* 0x000000ffff0c7224 */ /* 0x000fe200078e0008 */
[----:B------:R-:W-:Y:S02]  /*5470*/  MOV R13, 0x0 ;  /* 0x00000000000d7802 */ /* 0x000fe40000000f00 */
[----:B------:R-:W-:Y:S02]  /*5480*/  ISETP.NE.AND.EX P1, PT, R7, RZ, PT, P1 ;  /* 0x000000ff0700720c */ /* 0x000fe40003f25310 */
[----:B------:R-:W-:-:S04]  /*5490*/  SEL R11, R11, R20, P0 ;  /* 0x000000140b0b7207 */ /* 0x000fc80000000000 */
[----:B------:R-:W-:Y:S01]  /*54a0*/  SEL R11, R11, 0xffffffff, P1 ;  /* 0xffffffff0b0b7807 */ /* 0x000fe20000800000 */
[----:B------:R-:W-:Y:S06]  /*54b0*/  RET.REL.NODEC R12 `(_Z7softmaxPKfPfiiiPmi) ;  /* 0xffffffa80cd07950 */ /* 0x000fec0003c3ffff */
        .weak           $__internal_1_$__cuda_sm20_rem_u64
        .type           $__internal_1_$__cuda_sm20_rem_u64,@function
        .size           $__internal_1_$__cuda_sm20_rem_u64,($__internal_2_$__cuda_sm3x_div_rn_noftz_f32_slowpath - $__internal_1_$__cuda_sm20_rem_u64)
$__internal_1_$__cuda_sm20_rem_u64:
[----:B------:R-:W0:Y:S08]  /*54c0*/  I2F.U64.RP R8, R4 ;  /* 0x0000000400087312 */ /* 0x000e300000309000 */
[----:B0-----:R-:W0:Y:S02]  /*54d0*/  MUFU.RCP R8, R8 ;  /* 0x0000000800087308 */ /* 0x001e240000001000 */
[----:B0-----:R-:W-:-:S06]  /*54e0*/  IADD3 R10, PT, PT, R8, 0x1ffffffe, RZ ;  /* 0x1ffffffe080a7810 */ /* 0x001fcc0007ffe0ff */
[----:B------:R-:W0:Y:S02]  /*54f0*/  F2I.U64.TRUNC R10, R10 ;  /* 0x0000000a000a7311 */ /* 0x000e24000020d800 */
[----:B0-----:R-:W-:-:S04]  /*5500*/  IMAD.WIDE.U32 R12, R10, R4, RZ ;  /* 0x000000040a0c7225 */ /* 0x001fc800078e00ff */
[----:B------:R-:W-:Y:S01]  /*5510*/  IMAD R13, R10, R5, R13 ;  /* 0x000000050a0d7224 */ /* 0x000fe200078e020d */
[----:B------:R-:W-:-:S03]  /*5520*/  IADD3 R15, P0, PT, RZ, -R12, RZ ;  /* 0x8000000cff0f7210 */ /* 0x000fc60007f1e0ff */
[----:B------:R-:W-:Y:S02]  /*5530*/  IMAD R13, R11, R4, R13 ;  /* 0x000000040b0d7224 */ /* 0x000fe400078e020d */
[----:B------:R-:W-:-:S04]  /*5540*/  IMAD.HI.U32 R12, R10, R15, RZ ;  /* 0x0000000f0a0c7227 */ /* 0x000fc800078e00ff */
[----:B------:R-:W-:Y:S01]  /*5550*/  IMAD.X R17, RZ, RZ, ~R13, P0 ;  /* 0x000000ffff117224 */ /* 0x000fe200000e0e0d */
[----:B------:R-:W-:-:S03]  /*5560*/  MOV R13, R10 ;  /* 0x0000000a000d7202 */ /* 0x000fc60000000f00 */
[-C--:B------:R-:W-:Y:S02]  /*5570*/  IMAD R19, R11, R17.reuse, RZ ;  /* 0x000000110b137224 */ /* 0x080fe400078e02ff */
[----:B------:R-:W-:-:S04]  /*5580*/  IMAD.WIDE.U32 R12, P0, R10, R17, R12 ;  /* 0x000000110a0c7225 */ /* 0x000fc8000780000c */
[----:B------:R-:W-:-:S04]  /*5590*/  IMAD.HI.U32 R17, R11, R17, RZ ;  /* 0x000000110b117227 */ /* 0x000fc800078e00ff */
[----:B------:R-:W-:Y:S01]  /*55a0*/  IMAD.HI.U32 R12, P1, R11, R15, R12 ;  /* 0x0000000f0b0c7227 */ /* 0x000fe2000782000c */
[----:B------:R-:W-:-:S04]  /*55b0*/  IADD3.X R8, PT, PT, R17, R11, RZ, P0, !PT ;  /* 0x0000000b11087210 */ /* 0x000fc800007fe4ff */
[----:B------:R-:W-:-:S04]  /*55c0*/  IADD3 R13, P2, PT, R19, R12, RZ ;  /* 0x0000000c130d7210 */ /* 0x000fc80007f5e0ff */
[----:B------:R-:W-:Y:S01]  /*55d0*/  IADD3.X R15, PT, PT, RZ, RZ, R8, P2, P1 ;  /* 0x000000ffff0f7210 */ /* 0x000fe200017e2408 */
[----:B------:R-:W-:-:S04]  /*55e0*/  IMAD.WIDE.U32 R10, R13, R4, RZ ;  /* 0x000000040d0a7225 */ /* 0x000fc800078e00ff */
        /* <DEDUP_REMOVED lines=8> */
[----:B------:R-:W-:Y:S02]  /*5670*/  HFMA2 R11, -RZ, RZ, 0, 0 ;  /* 0x00000000ff0b7431 */ /* 0x000fe400000001ff */
[----:B------:R-:W-:Y:S01]  /*5680*/  IMAD.HI.U32 R12, R15, R10, RZ ;  /* 0x0000000a0f0c7227 */ /* 0x000fe200078e00ff */
[----:B------:R-:W-:-:S04]  /*5690*/  IADD3 R8, P2, PT, R17, R8, RZ ;  /* 0x0000000811087210 */ /* 0x000fc80007f5e0ff */
[----:B------:R-:W-:Y:S01]  /*56a0*/  IADD3.X R15, PT, PT, R12, R15, RZ, P0, !PT ;  /* 0x0000000f0c0f7210 */ /* 0x000fe200007fe4ff */
[----:B------:R-:W-:-:S03]  /*56b0*/  IMAD.HI.U32 R10, R8, R9, RZ ;  /* 0x00000009080a7227 */ /* 0x000fc600078e00ff */
[----:B------:R-:W-:Y:S01]  /*56c0*/  IADD3.X R15, PT, PT, RZ, RZ, R15, P2, P1 ;  /* 0x000000ffff0f7210 */ /* 0x000fe200017e240f */
[----:B------:R-:W-:-:S04]  /*56d0*/  IMAD.WIDE.U32 R10, RZ, R8, R10 ;  /* 0x00000008ff0a7225 */ /* 0x000fc800078e000a */
[----:B------:R-:W-:-:S04]  /*56e0*/  IMAD.HI.U32 R10, P0, R15, R9, R10 ;  /* 0x000000090f0a7227 */ /* 0x000fc8000780000a */
[----:B------:R-:W-:Y:S01]  /*56f0*/  IMAD.X R8, RZ, RZ, RZ, P0 ;  /* 0x000000ffff087224 */ /* 0x000fe200000e06ff */
[----:B------:R-:W-:-:S04]  /*5700*/  IADD3 R13, P1, PT, RZ, R10, RZ ;  /* 0x0000000aff0d7210 */ /* 0x000fc80007f3e0ff */
[----:B------:R-:W-:Y:S01]  /*5710*/  IADD3.X R15, PT, PT, RZ, R8, RZ, P1, !PT ;  /* 0x00000008ff0f7210 */ /* 0x000fe20000ffe4ff */
[----:B------:R-:W-:-:S04]  /*5720*/  IMAD.WIDE.U32 R10, R13, R4, RZ ;  /* 0x000000040d0a7225 */ /* 0x000fc800078e00ff */
[----:B------:R-:W-:Y:S01]  /*5730*/  IMAD R13, R13, R5, R11 ;  /* 0x000000050d0d7224 */ /* 0x000fe200078e020b */
[----:B------:R-:W-:-:S03]  /*5740*/  IADD3 R9, P1, PT, -R10, R9, RZ ;  /* 0x000000090a097210 */ /* 0x000fc60007f3e1ff */
[-C--:B------:R-:W-:Y:S01]  /*5750*/  IMAD R13, R15, R4.reuse, R13 ;  /* 0x000000040f0d7224 */ /* 0x080fe200078e020d */
[----:B------:R-:W-:-:S04]  /*5760*/  ISETP.GE.U32.AND P0, PT, R9, R4, PT ;  /* 0x000000040900720c */ /* 0x000fc80003f06070 */
[----:B------:R-:W-:Y:S02]  /*5770*/  IADD3.X R15, PT, PT, RZ, ~R13, RZ, P1, !PT ;  /* 0x8000000dff0f7210 */ /* 0x000fe40000ffe4ff */
[----:B------:R-:W-:Y:S02]  /*5780*/  IADD3 R11, P1, PT, -R4, R9, RZ ;  /* 0x00000009040b7210 */ /* 0x000fe40007f3e1ff */
[----:B------:R-:W-:-:S03]  /*5790*/  ISETP.GE.U32.AND.EX P0, PT, R15, R5, PT, P0 ;  /* 0x000000050f00720c */ /* 0x000fc60003f06100 */
[----:B------:R-:W-:Y:S01]  /*57a0*/  IMAD.X R13, R15, 0x1, ~R5, P1 ;  /* 0x000000010f0d7824 */ /* 0x000fe200008e0e05 */
[----:B------:R-:W-:Y:S02]  /*57b0*/  SEL R11, R11, R9, P0 ;  /* 0x000000090b0b7207 */ /* 0x000fe40000000000 */
[C---:B------:R-:W-:Y:S02]  /*57c0*/  ISETP.NE.U32.AND P1, PT, R4.reuse, RZ, PT ;  /* 0x000000ff0400720c */ /* 0x040fe40003f25070 */
[----:B------:R-:W-:Y:S02]  /*57d0*/  SEL R13, R13, R15, P0 ;  /* 0x0000000f0d0d7207 */ /* 0x000fe40000000000 */
[----:B------:R-:W-:Y:S02]  /*57e0*/  ISETP.GE.U32.AND P0, PT, R11, R4, PT ;  /* 0x000000040b00720c */ /* 0x000fe40003f06070 */
[----:B------:R-:W-:Y:S02]  /*57f0*/  IADD3 R9, PT, PT, -R4, R11, RZ ;  /* 0x0000000b04097210 */ /* 0x000fe40007ffe1ff */
[----:B------:R-:W-:-:S02]  /*5800*/  ISETP.GE.U32.AND.EX P0, PT, R13, R5, PT, P0 ;  /* 0x000000050d00720c */ /* 0x000fc40003f06100 */
[----:B------:R-:W-:Y:S01]  /*5810*/  ISETP.NE.AND.EX P1, PT, R5, RZ, PT, P1 ;  /* 0x000000ff0500720c */ /* 0x000fe20003f25310 */
[----:B------:R-:W-:Y:S01]  /*5820*/  IMAD.MOV.U32 R5, RZ, RZ, 0x0 ;  /* 0x00000000ff057424 */ /* 0x000fe200078e00ff */
[----:B------:R-:W-:Y:S02]  /*5830*/  MOV R4, R6 ;  /* 0x0000000600047202 */ /* 0x000fe40000000f00 */
[----:B------:R-:W-:-:S04]  /*5840*/  SEL R9, R9, R11, P0 ;  /* 0x0000000b09097207 */ /* 0x000fc80000000000 */
[----:B------:R-:W-:Y:S01]  /*5850*/  SEL R9, R9, 0xffffffff, P1 ;  /* 0xffffffff09097807 */ /* 0x000fe20000800000 */
[----:B------:R-:W-:Y:S06]  /*5860*/  RET.REL.NODEC R4 `(_Z7softmaxPKfPfiiiPmi) ;  /* 0xffffffa404e47950 */ /* 0x000fec0003c3ffff */
        .weak           $__internal_2_$__cuda_sm3x_div_rn_noftz_f32_slowpath
        .type           $__internal_2_$__cuda_sm3x_div_rn_noftz_f32_slowpath,@function
        .size           $__internal_2_$__cuda_sm3x_div_rn_noftz_f32_slowpath,(.L_x_110 - $__internal_2_$__cuda_sm3x_div_rn_noftz_f32_slowpath)
$__internal_2_$__cuda_sm3x_div_rn_noftz_f32_slowpath:
[----:B------:R-:W-:Y:S01]  /*5870*/  SHF.R.U32.HI R9, RZ, 0x17, R22 ;  /* 0x00000017ff097819 */ /* 0x000fe20000011616 */
[----:B------:R-:W-:Y:S01]  /*5880*/  BSSY.RECONVERGENT B1, `(.L_x_96) ;  /* 0x0000063000017945 */ /* 0x000fe20003800200 */
[----:B------:R-:W-:Y:S01]  /*5890*/  SHF.R.U32.HI R11, RZ, 0x17, R8 ;  /* 0x00000017ff0b7819 */ /* 0x000fe20000011608 */
[----:B------:R-:W-:Y:S01]  /*58a0*/  IMAD.MOV.U32 R13, RZ, RZ, R22 ;  /* 0x000000ffff0d7224 */ /* 0x000fe200078e0016 */
[----:B------:R-:W-:Y:S02]  /*58b0*/  LOP3.LUT R9, R9, 0xff, RZ, 0xc0, !PT ;  /* 0x000000ff09097812 */ /* 0x000fe400078ec0ff */
[----:B------:R-:W-:Y:S02]  /*58c0*/  LOP3.LUT R14, R11, 0xff, RZ, 0xc0, !PT ;  /* 0x000000ff0b0e7812 */ /* 0x000fe400078ec0ff */
[----:B------:R-:W-:Y:S02]  /*58d0*/  IADD3 R15, PT, PT, R9, -0x1, RZ ;  /* 0xffffffff090f7810 */ /* 0x000fe40007ffe0ff */
[----:B------:R-:W-:-:S02]  /*58e0*/  IADD3 R12, PT, PT, R14, -0x1, RZ ;  /* 0xffffffff0e0c7810 */ /* 0x000fc40007ffe0ff */
[----:B------:R-:W-:-:S04]  /*58f0*/  ISETP.GT.U32.AND P0, PT, R15, 0xfd, PT ;  /* 0x000000fd0f00780c */ /* 0x000fc80003f04070 */
[----:B------:R-:W-:-:S13]  /*5900*/  ISETP.GT.U32.OR P0, PT, R12, 0xfd, P0 ;  /* 0x000000fd0c00780c */ /* 0x000fda0000704470 */
[----:B------:R-:W-:Y:S01]  /*5910*/  @!P0 MOV R11, RZ ;  /* 0x000000ff000b8202 */ /* 0x000fe20000000f00 */
[----:B------:R-:W-:Y:S06]  /*5920*/  @!P0 BRA `(.L_x_97) ;  /* 0x00000000005c8947 */ /* 0x000fec0003800000 */
[----:B------:R-:W-:Y:S02]  /*5930*/  FSETP.GTU.FTZ.AND P0, PT, |R8|, +INF , PT ;  /* 0x7f8000000800780b */ /* 0x000fe40003f1c200 */
[----:B------:R-:W-:-:S04]  /*5940*/  FSETP.GTU.FTZ.AND P1, PT, |R22|, +INF , PT ;  /* 0x7f8000001600780b */ /* 0x000fc80003f3c200 */
[----:B------:R-:W-:-:S13]  /*5950*/  PLOP3.LUT P0, PT, P0, P1, PT, 0xf8, 0x8f ;  /* 0x00000000008f781c */ /* 0x000fda0000703f70 */
[----:B------:R-:W-:Y:S05]  /*5960*/  @P0 BRA `(.L_x_98) ;  /* 0x00000004004c0947 */ /* 0x000fea0003800000 */
[----:B------:R-:W-:-:S13]  /*5970*/  LOP3.LUT P0, RZ, R13, 0x7fffffff, R8, 0xc8, !PT ;  /* 0x7fffffff0dff7812 */ /* 0x000fda000780c808 */
[----:B------:R-:W-:Y:S05]  /*5980*/  @!P0 BRA `(.L_x_99) ;  /* 0x00000004003c8947 */ /* 0x000fea0003800000 */
[----:B------:R-:W-:Y:S02]  /*5990*/  FSETP.NEU.FTZ.AND P2, PT, |R8|, +INF , PT ;  /* 0x7f8000000800780b */ /* 0x000fe40003f5d200 */
[----:B------:R-:W-:Y:S02]  /*59a0*/  FSETP.NEU.FTZ.AND P1, PT, |R22|, +INF , PT ;  /* 0x7f8000001600780b */ /* 0x000fe40003f3d200 */
[----:B------:R-:W-:-:S11]  /*59b0*/  FSETP.NEU.FTZ.AND P0, PT, |R8|, +INF , PT ;  /* 0x7f8000000800780b */ /* 0x000fd60003f1d200 */
[----:B------:R-:W-:Y:S05]  /*59c0*/  @!P1 BRA !P2, `(.L_x_99) ;  /* 0x00000004002c9947 */ /* 0x000fea0005000000 */
[----:B------:R-:W-:-:S04]  /*59d0*/  LOP3.LUT P2, RZ, R8, 0x7fffffff, RZ, 0xc0, !PT ;  /* 0x7fffffff08ff7812 */ /* 0x000fc8000784c0ff */
[----:B------:R-:W-:-:S13]  /*59e0*/  PLOP3.LUT P1, PT, P1, P2, PT, 0x2f, 0xf2 ;  /* 0x0000000000f2781c */ /* 0x000fda0000f24577 */
[----:B------:R-:W-:Y:S05]  /*59f0*/  @P1 BRA `(.L_x_100) ;  /* 0x0000000400181947 */ /* 0x000fea0003800000 */
[----:B------:R-:W-:-:S04]  /*5a00*/  LOP3.LUT P1, RZ, R13, 0x7fffffff, RZ, 0xc0, !PT ;  /* 0x7fffffff0dff7812 */ /* 0x000fc8000782c0ff */
[----:B------:R-:W-:-:S13]  /*5a10*/  PLOP3.LUT P0, PT, P0, P1, PT, 0x2f, 0xf2 ;  /* 0x0000000000f2781c */ /* 0x000fda0000702577 */
[----:B------:R-:W-:Y:S05]  /*5a20*/  @P0 BRA `(.L_x_101) ;  /* 0x0000000400000947 */ /* 0x000fea0003800000 */
[----:B------:R-:W-:Y:S02]  /*5a30*/  ISETP.GE.AND P0, PT, R12, RZ, PT ;  /* 0x000000ff0c00720c */ /* 0x000fe40003f06270 */
[----:B------:R-:W-:-:S11]  /*5a40*/  ISETP.GE.AND P1, PT, R15, RZ, PT ;  /* 0x000000ff0f00720c */ /* 0x000fd60003f26270 */
[----:B------:R-:W-:Y:S01]  /*5a50*/  @P0 MOV R11, RZ ;  /* 0x000000ff000b0202 */ /* 0x000fe20000000f00 */
[----:B------:R-:W-:Y:S02]  /*5a60*/  @!P0 IMAD.MOV.U32 R11, RZ, RZ, -0x40 ;  /* 0xffffffc0ff0b8424 */ /* 0x000fe400078e00ff */
[----:B------:R-:W-:Y:S01]  /*5a70*/  @!P0 FFMA R8, R8, 1.84467440737095516160e+19, RZ ;  /* 0x5f80000008088823 */ /* 0x000fe200000000ff */
[----:B------:R-:W-:Y:S02]  /*5a80*/  @!P1 FFMA R13, R22, 1.84467440737095516160e+19, RZ ;  /* 0x5f800000160d9823 */ /* 0x000fe400000000ff */
[----:B------:R-:W-:-:S07]  /*5a90*/  @!P1 IADD3 R11, PT, PT, R11, 0x40, RZ ;  /* 0x000000400b0b9810 */ /* 0x000fce0007ffe0ff */
.L_x_97:
[----:B------:R-:W-:Y:S01]  /*5aa0*/  LEA R12, R9, 0xc0800000, 0x17 ;  /* 0xc0800000090c7811 */ /* 0x000fe200078eb8ff */
[----:B------:R-:W-:Y:S01]  /*5ab0*/  VIADD R14, R14, 0xffffff81 ;  /* 0xffffff810e0e7836 */ /* 0x000fe20000000000 */
[----:B------:R-:W-:Y:S02]  /*5ac0*/  BSSY.RECONVERGENT B2, `(.L_x_102) ;  /* 0x0000035000027945 */ /* 0x000fe40003800200 */
[----:B------:R-:W-:Y:S01]  /*5ad0*/  IADD3 R15, PT, PT, -R12, R13, RZ ;  /* 0x0000000d0c0f7210 */ /* 0x000fe20007ffe1ff */
[C---:B------:R-:W-:Y:S01]  /*5ae0*/  IMAD R8, R14.reuse, -0x800000, R8 ;  /* 0xff8000000e087824 */ /* 0x040fe200078e0208 */
[----:B------:R-:W-:Y:S02]  /*5af0*/  IADD3 R14, PT, PT, R14, 0x7f, -R9 ;  /* 0x0000007f0e0e7810 */ /* 0x000fe40007ffe809 */
[----:B------:R-:W0:Y:S01]  /*5b00*/  MUFU.RCP R13, R15 ;  /* 0x0000000f000d7308 */ /* 0x000e220000001000 */
[----:B------:R-:W-:Y:S01]  /*5b10*/  FADD.FTZ R17, -R15, -RZ ;  /* 0x800000ff0f117221 */ /* 0x000fe20000010100 */
[----:B------:R-:W-:-:S03]  /*5b20*/  IADD3 R14, PT, PT, R14, R11, RZ ;  /* 0x0000000b0e0e7210 */ /* 0x000fc60007ffe0ff */
[----:B0-----:R-:W-:-:S04]  /*5b30*/  FFMA R12, R13, R17, 1 ;  /* 0x3f8000000d0c7423 */ /* 0x001fc80000000011 */
[----:B------:R-:W-:-:S04]  /*5b40*/  FFMA R13, R13, R12, R13 ;  /* 0x0000000c0d0d7223 */ /* 0x000fc8000000000d */
[----:B------:R-:W-:-:S04]  /*5b50*/  FFMA R12, R8, R13, RZ ;  /* 0x0000000d080c7223 */ /* 0x000fc800000000ff */
[----:B------:R-:W-:-:S04]  /*5b60*/  FFMA R16, R17, R12, R8 ;  /* 0x0000000c11107223 */ /* 0x000fc80000000008 */
[----:B------:R-:W-:-:S04]  /*5b70*/  FFMA R12, R13, R16, R12 ;  /* 0x000000100d0c7223 */ /* 0x000fc8000000000c */
[----:B------:R-:W-:-:S04]  /*5b80*/  FFMA R17, R17, R12, R8 ;  /* 0x0000000c11117223 */ /* 0x000fc80000000008 */
[----:B------:R-:W-:-:S05]  /*5b90*/  FFMA R8, R13, R17, R12 ;  /* 0x000000110d087223 */ /* 0x000fca000000000c */
[----:B------:R-:W-:-:S04]  /*5ba0*/  SHF.R.U32.HI R9, RZ, 0x17, R8 ;  /* 0x00000017ff097819 */ /* 0x000fc80000011608 */
[----:B------:R-:W-:-:S04]  /*5bb0*/  LOP3.LUT R9, R9, 0xff, RZ, 0xc0, !PT ;  /* 0x000000ff09097812 */ /* 0x000fc800078ec0ff */
[----:B------:R-:W-:-:S05]  /*5bc0*/  IADD3 R15, PT, PT, R9, R14, RZ ;  /* 0x0000000e090f7210 */ /* 0x000fca0007ffe0ff */
[----:B------:R-:W-:-:S05]  /*5bd0*/  VIADD R9, R15, 0xffffffff ;  /* 0xffffffff0f097836 */ /* 0x000fca0000000000 */
[----:B------:R-:W-:-:S13]  /*5be0*/  ISETP.GE.U32.AND P0, PT, R9, 0xfe, PT ;  /* 0x000000fe0900780c */ /* 0x000fda0003f06070 */
[----:B------:R-:W-:Y:S05]  /*5bf0*/  @!P0 BRA `(.L_x_103) ;  /* 0x0000000000808947 */ /* 0x000fea0003800000 */
[----:B------:R-:W-:-:S13]  /*5c00*/  ISETP.GT.AND P0, PT, R15, 0xfe, PT ;  /* 0x000000fe0f00780c */ /* 0x000fda0003f04270 */
[----:B------:R-:W-:Y:S05]  /*5c10*/  @P0 BRA `(.L_x_104) ;  /* 0x00000000006c0947 */ /* 0x000fea0003800000 */
[----:B------:R-:W-:-:S13]  /*5c20*/  ISETP.GE.AND P0, PT, R15, 0x1, PT ;  /* 0x000000010f00780c */ /* 0x000fda0003f06270 */
[----:B------:R-:W-:Y:S05]  /*5c30*/  @P0 BRA `(.L_x_105) ;  /* 0x0000000000740947 */ /* 0x000fea0003800000 */
[----:B------:R-:W-:Y:S02]  /*5c40*/  ISETP.GE.AND P0, PT, R15, -0x18, PT ;  /* 0xffffffe80f00780c */ /* 0x000fe40003f06270 */
[----:B------:R-:W-:-:S11]  /*5c50*/  LOP3.LUT R8, R8, 0x80000000, RZ, 0xc0, !PT ;  /* 0x8000000008087812 */ /* 0x000fd600078ec0ff */
[----:B------:R-:W-:Y:S05]  /*5c60*/  @!P0 BRA `(.L_x_105) ;  /* 0x0000000000688947 */ /* 0x000fea0003800000 */
[-CC-:B------:R-:W-:Y:S01]  /*5c70*/  FFMA.RZ R9, R13, R17.reuse, R12.reuse ;  /* 0x000000110d097223 */ /* 0x180fe2000000c00c */
[C---:B------:R-:W-:Y:S02]  /*5c80*/  IADD3 R14, PT, PT, R15.reuse, 0x20, RZ ;  /* 0x000000200f0e7810 */ /* 0x040fe40007ffe0ff */
[----:B------:R-:W-:Y:S02]  /*5c90*/  ISETP.NE.AND P2, PT, R15, RZ, PT ;  /* 0x000000ff0f00720c */ /* 0x000fe40003f45270 */
[----:B------:R-:W-:Y:S01]  /*5ca0*/  LOP3.LUT R11, R9, 0x7fffff, RZ, 0xc0, !PT ;  /* 0x007fffff090b7812 */ /* 0x000fe200078ec0ff */
[CCC-:B------:R-:W-:Y:S01]  /*5cb0*/  FFMA.RP R9, R13.reuse, R17.reuse, R12.reuse ;  /* 0x000000110d097223 */ /* 0x1c0fe2000000800c */
[----:B------:R-:W-:Y:S01]  /*5cc0*/  FFMA.RM R12, R13, R17, R12 ;  /* 0x000000110d0c7223 */ /* 0x000fe2000000400c */
[----:B------:R-:W-:Y:S02]  /*5cd0*/  ISETP.NE.AND P1, PT, R15, RZ, PT ;  /* 0x000000ff0f00720c */ /* 0x000fe40003f25270 */
[----:B------:R-:W-:-:S02]  /*5ce0*/  LOP3.LUT R11, R11, 0x800000, RZ, 0xfc, !PT ;  /* 0x008000000b0b7812 */ /* 0x000fc400078efcff */
[----:B------:R-:W-:Y:S02]  /*5cf0*/  IADD3 R13, PT, PT, -R15, RZ, RZ ;  /* 0x000000ff0f0d7210 */ /* 0x000fe40007ffe1ff */
[----:B------:R-:W-:Y:S02]  /*5d00*/  SHF.L.U32 R14, R11, R14, RZ ;  /* 0x0000000e0b0e7219 */ /* 0x000fe400000006ff */
[----:B------:R-:W-:Y:S02]  /*5d10*/  FSETP.NEU.FTZ.AND P0, PT, R9, R12, PT ;  /* 0x0000000c0900720b */ /* 0x000fe40003f1d000 */
[----:B------:R-:W-:Y:S02]  /*5d20*/  SEL R12, R13, RZ, P2 ;  /* 0x000000ff0d0c7207 */ /* 0x000fe40001000000 */
[----:B------:R-:W-:Y:S02]  /*5d30*/  ISETP.NE.AND P1, PT, R14, RZ, P1 ;  /* 0x000000ff0e00720c */ /* 0x000fe40000f25270 */
[----:B------:R-:W-:-:S02]  /*5d40*/  SHF.R.U32.HI R12, RZ, R12, R11 ;  /* 0x0000000cff0c7219 */ /* 0x000fc4000001160b */
[----:B------:R-:W-:Y:S02]  /*5d50*/  PLOP3.LUT P0, PT, P0, P1, PT, 0xf8, 0x8f ;  /* 0x00000000008f781c */ /* 0x000fe40000703f70 */
[----:B------:R-:W-:Y:S02]  /*5d60*/  SHF.R.U32.HI R14, RZ, 0x1, R12 ;  /* 0x00000001ff0e7819 */ /* 0x000fe4000001160c */
[----:B------:R-:W-:-:S04]  /*5d70*/  SEL R9, RZ, 0x1, !P0 ;  /* 0x00000001ff097807 */ /* 0x000fc80004000000 */
[----:B------:R-:W-:-:S04]  /*5d80*/  LOP3.LUT R9, R9, 0x1, R14, 0xf8, !PT ;  /* 0x0000000109097812 */ /* 0x000fc800078ef80e */
[----:B------:R-:W-:-:S05]  /*5d90*/  LOP3.LUT R9, R9, R12, RZ, 0xc0, !PT ;  /* 0x0000000c09097212 */ /* 0x000fca00078ec0ff */
[----:B------:R-:W-:-:S05]  /*5da0*/  IMAD.IADD R9, R14, 0x1, R9 ;  /* 0x000000010e097824 */ /* 0x000fca00078e0209 */
[----:B------:R-:W-:Y:S01]  /*5db0*/  LOP3.LUT R8, R9, R8, RZ, 0xfc, !PT ;  /* 0x0000000809087212 */ /* 0x000fe200078efcff */
[----:B------:R-:W-:Y:S06]  /*5dc0*/  BRA `(.L_x_105) ;  /* 0x0000000000107947 */ /* 0x000fec0003800000 */
.L_x_104:
[----:B------:R-:W-:-:S04]  /*5dd0*/  LOP3.LUT R8, R8, 0x80000000, RZ, 0xc0, !PT ;  /* 0x8000000008087812 */ /* 0x000fc800078ec0ff */
[----:B------:R-:W-:Y:S01]  /*5de0*/  LOP3.LUT R8, R8, 0x7f800000, RZ, 0xfc, !PT ;  /* 0x7f80000008087812 */ /* 0x000fe200078efcff */
[----:B------:R-:W-:Y:S06]  /*5df0*/  BRA `(.L_x_105) ;  /* 0x0000000000047947 */ /* 0x000fec0003800000 */
.L_x_103:
[----:B------:R-:W-:-:S07]  /*5e00*/  LEA R8, R14, R8, 0x17 ;  /* 0x000000080e087211 */ /* 0x000fce00078eb8ff */
.L_x_105:
[----:B------:R-:W-:Y:S05]  /*5e10*/  BSYNC.RECONVERGENT B2 ;  /* 0x0000000000027941 */ /* 0x000fea0003800200 */
.L_x_102:
[----:B------:R-:W-:Y:S05]  /*5e20*/  BRA `(.L_x_106) ;  /* 0x0000000000207947 */ /* 0x000fea0003800000 */
.L_x_101:
[----:B------:R-:W-:-:S04]  /*5e30*/  LOP3.LUT R8, R13, 0x80000000, R8, 0x48, !PT ;  /* 0x800000000d087812 */ /* 0x000fc800078e4808 */
[----:B------:R-:W-:Y:S01]  /*5e40*/  LOP3.LUT R8, R8, 0x7f800000, RZ, 0xfc, !PT ;  /* 0x7f80000008087812 */ /* 0x000fe200078efcff */
[----:B------:R-:W-:Y:S06]  /*5e50*/  BRA `(.L_x_106) ;  /* 0x0000000000147947 */ /* 0x000fec0003800000 */
.L_x_100:
[----:B------:R-:W-:Y:S01]  /*5e60*/  LOP3.LUT R8, R13, 0x80000000, R8, 0x48, !PT ;  /* 0x800000000d087812 */ /* 0x000fe200078e4808 */
[----:B------:R-:W-:Y:S06]  /*5e70*/  BRA `(.L_x_106) ;  /* 0x00000000000c7947 */ /* 0x000fec0003800000 */
.L_x_99:
[----:B------:R-:W0:Y:S01]  /*5e80*/  MUFU.RSQ R8, -QNAN ;  /* 0xffc0000000087908 */ /* 0x000e220000001400 */
[----:B------:R-:W-:Y:S05]  /*5e90*/  BRA `(.L_x_106) ;  /* 0x0000000000047947 */ /* 0x000fea0003800000 */
.L_x_98:
[----:B------:R-:W-:-:S07]  /*5ea0*/  FADD.FTZ R8, R8, R22 ;  /* 0x0000001608087221 */ /* 0x000fce0000010000 */
.L_x_106:
[----:B------:R-:W-:Y:S05]  /*5eb0*/  BSYNC.RECONVERGENT B1 ;  /* 0x0000000000017941 */ /* 0x000fea0003800200 */
.L_x_96:
[----:B------:R-:W-:-:S04]  /*5ec0*/  HFMA2 R11, -RZ, RZ, 0, 0 ;  /* 0x00000000ff0b7431 */ /* 0x000fc800000001ff */
[----:B0-----:R-:W-:Y:S05]  /*5ed0*/  RET.REL.NODEC R10 `(_Z7softmaxPKfPfiiiPmi) ;  /* 0xffffffa00a487950 */ /* 0x001fea0003c3ffff */
.L_x_107:
[----:B------:R-:W-:-:S00]  /*5ee0*/  BRA `(.L_x_107) ;  /* 0xfffffffc00fc7947 */ /* 0x000fc0000383ffff */
[----:B------:R-:W-:-:S00]  /*5ef0*/  NOP ;  /* 0x0000000000007918 */ /* 0x000fc00000000000 */
        /* <DEDUP_REMOVED lines=8> */
.L_x_110:


//--------------------- .nv.shared._Z7softmaxPKfPfiiiPmi --------------------------
	.section	.nv.shared._Z7softmaxPKfPfiiiPmi,"aw",@nobits
	.sectionflags	@""
	.align	16
	.zero		1024


//--------------------- .nv.shared.reserved.0     --------------------------
	.section	.nv.shared.reserved.0,"aw",@nobits
	.weak		__nv_reservedSMEM_offset_0_alias
	.size		__nv_reservedSMEM_offset_0_alias, 0, 64
	.other		__nv_reservedSMEM_offset_0_alias,@"STO_CUDA_RESERVED_SHARED STV_DEFAULT"
__nv_reservedSMEM_offset_0_alias:
	.zero		0
	.zero		64


//--------------------- .nv.constant0._Z7softmaxPKfPfiiiPmi --------------------------
	.section	.nv.constant0._Z7softmaxPKfPfiiiPmi,"a",@progbits
	.sectionflags	@""
	.align	4
.nv.constant0._Z7softmaxPKfPfiiiPmi:
	.zero		940


//--------------------- SYMBOLS --------------------------

	.type		.nv.reservedSmem.offset0,@object
	.size		.nv.reservedSmem.offset0,0x4
	.type		.nv.reservedSmem.cap,@object
	.size		.nv.reservedSmem.cap,0x4
